//
// Generated by NVIDIA NVVM Compiler
//
// Compiler Build ID: CL-36424714
// Cuda compilation tools, release 13.0, V13.0.88
// Based on NVVM 20.0.0
//

.version 9.0
.target sm_100
.address_size 64

	// .globl	default_function_kernel_1
// _ZZ25default_function_kernel_3E12T_mod_shared has been demoted
// _ZZ25default_function_kernel_3E11ph_9_shared has been demoted

.visible .entry default_function_kernel_1(
	.param .u64 .ptr .align 1 default_function_kernel_1_param_0,
	.param .u64 .ptr .align 1 default_function_kernel_1_param_1
)
.maxntid 32
{
	.reg .pred 	%p<13>;
	.reg .b32 	%r<18>;
	.reg .b32 	%f<75>;
	.reg .b64 	%rd<9>;

	ld.param.u64 	%rd1, [default_function_kernel_1_param_0];
	ld.param.u64 	%rd2, [default_function_kernel_1_param_1];
	cvta.to.global.u64 	%rd3, %rd2;
	mov.u32 	%r5, %ctaid.x;
	shl.b32 	%r6, %r5, 5;
	mov.u32 	%r7, %tid.x;
	or.b32  	%r1, %r6, %r7;
	mul.wide.u32 	%rd4, %r1, 4;
	add.s64 	%rd5, %rd3, %rd4;
	ld.global.nc.f32 	%f11, [%rd5];
	mov.f32 	%f12, 0f3F800000;
	sub.rn.f32 	%f13, %f11, %f12;
	mov.b32 	%r2, %f13;
	setp.gt.u32 	%p1, %r2, 1258291200;
	fma.rn.f32 	%f14, %f11, %f11, 0fBF800000;
	rsqrt.approx.ftz.f32 	%f15, %f14;
	mul.f32 	%f16, %f14, %f15;
	mul.f32 	%f17, %f15, 0f3F000000;
	neg.f32 	%f18, %f16;
	fma.rn.f32 	%f19, %f18, %f16, %f14;
	fma.rn.f32 	%f20, %f19, %f17, %f16;
	setp.eq.f32 	%p2, %f14, 0f00000000;
	selp.f32 	%f21, 0f00000000, %f20, %p2;
	selp.f32 	%f22, 0fBF800001, %f21, %p1;
	add.f32 	%f1, %f13, %f22;
	add.rz.f32 	%f23, %f1, %f12;
	mov.b32 	%r8, %f23;
	add.s32 	%r9, %r8, -1061158912;
	and.b32  	%r10, %r9, -8388608;
	mov.b32 	%r3, %f1;
	sub.s32 	%r11, %r3, %r10;
	mov.b32 	%f24, %r11;
	sub.s32 	%r12, 1082130432, %r10;
	mov.b32 	%f25, %r12;
	fma.rn.f32 	%f26, %f25, 0f3E800000, 0fBF800000;
	add.f32 	%f27, %f26, %f24;
	cvt.rn.f32.s32 	%f28, %r10;
	mul.f32 	%f29, %f28, 0f34000000;
	fma.rn.f32 	%f30, %f27, 0fBD39BF78, 0f3DD80012;
	fma.rn.f32 	%f31, %f30, %f27, 0fBE0778E0;
	fma.rn.f32 	%f32, %f31, %f27, 0f3E146475;
	fma.rn.f32 	%f33, %f32, %f27, 0fBE2A68DD;
	fma.rn.f32 	%f34, %f33, %f27, 0f3E4CAF9E;
	fma.rn.f32 	%f35, %f34, %f27, 0fBE800042;
	fma.rn.f32 	%f36, %f35, %f27, 0f3EAAAAE6;
	fma.rn.f32 	%f37, %f36, %f27, 0fBF000000;
	mul.f32 	%f38, %f27, %f37;
	fma.rn.f32 	%f39, %f38, %f27, %f27;
	fma.rn.f32 	%f73, %f29, 0f3F317218, %f39;
	setp.lt.u32 	%p3, %r3, 2139095040;
	@%p3 bra 	$L__BB0_2;
	setp.gt.s32 	%p4, %r3, -1082130432;
	fma.rn.f32 	%f40, %f1, 0f7F800000, 0f7F800000;
	selp.f32 	%f41, %f40, %f73, %p4;
	setp.eq.f32 	%p5, %f1, 0f00000000;
	selp.f32 	%f73, 0f80000000, %f41, %p5;
$L__BB0_2:
	setp.gt.u32 	%p6, %r2, 1258291200;
	add.f32 	%f42, %f73, 0f3F317218;
	selp.f32 	%f5, %f42, %f73, %p6;
	abs.f32 	%f6, %f5;
	fma.rn.f32 	%f43, %f5, %f5, 0f3F800000;
	rsqrt.approx.ftz.f32 	%f44, %f43;
	fma.rn.f32 	%f45, %f43, %f44, 0f3F800000;
	rcp.approx.ftz.f32 	%f46, %f45;
	mul.f32 	%f47, %f6, %f46;
	fma.rn.f32 	%f48, %f6, %f47, %f6;
	setp.gt.f32 	%p7, %f6, 0f4B000000;
	selp.f32 	%f7, %f6, %f48, %p7;
	mov.f32 	%f49, 0f3F800000;
	add.rz.f32 	%f50, %f7, %f49;
	mov.b32 	%r13, %f50;
	add.s32 	%r14, %r13, -1061158912;
	and.b32  	%r15, %r14, -8388608;
	mov.b32 	%r4, %f7;
	sub.s32 	%r16, %r4, %r15;
	mov.b32 	%f51, %r16;
	sub.s32 	%r17, 1082130432, %r15;
	mov.b32 	%f52, %r17;
	fma.rn.f32 	%f53, %f52, 0f3E800000, 0fBF800000;
	add.f32 	%f54, %f53, %f51;
	cvt.rn.f32.s32 	%f55, %r15;
	mul.f32 	%f56, %f55, 0f34000000;
	fma.rn.f32 	%f57, %f54, 0fBD39BF78, 0f3DD80012;
	fma.rn.f32 	%f58, %f57, %f54, 0fBE0778E0;
	fma.rn.f32 	%f59, %f58, %f54, 0f3E146475;
	fma.rn.f32 	%f60, %f59, %f54, 0fBE2A68DD;
	fma.rn.f32 	%f61, %f60, %f54, 0f3E4CAF9E;
	fma.rn.f32 	%f62, %f61, %f54, 0fBE800042;
	fma.rn.f32 	%f63, %f62, %f54, 0f3EAAAAE6;
	fma.rn.f32 	%f64, %f63, %f54, 0fBF000000;
	mul.f32 	%f65, %f54, %f64;
	fma.rn.f32 	%f66, %f65, %f54, %f54;
	fma.rn.f32 	%f74, %f56, 0f3F317218, %f66;
	setp.lt.u32 	%p8, %r4, 2139095040;
	@%p8 bra 	$L__BB0_4;
	setp.gt.s32 	%p9, %r4, -1082130432;
	fma.rn.f32 	%f67, %f7, 0f7F800000, 0f7F800000;
	selp.f32 	%f68, %f67, %f74, %p9;
	setp.eq.f32 	%p10, %f7, 0f00000000;
	selp.f32 	%f74, 0f80000000, %f68, %p10;
$L__BB0_4:
	setp.gt.f32 	%p11, %f6, 0f4B000000;
	cvta.to.global.u64 	%rd6, %rd1;
	add.f32 	%f69, %f74, 0f3F317218;
	selp.f32 	%f70, %f69, %f74, %p11;
	setp.num.f32 	%p12, %f6, %f6;
	copysign.f32 	%f71, %f5, %f70;
	selp.f32 	%f72, %f71, %f70, %p12;
	add.s64 	%rd8, %rd6, %rd4;
	st.global.f32 	[%rd8], %f72;
	ret;

}
	// .globl	default_function_kernel
.visible .entry default_function_kernel(
	.param .u64 .ptr .align 1 default_function_kernel_param_0,
	.param .u64 .ptr .align 1 default_function_kernel_param_1
)
.maxntid 32
{
	.reg .pred 	%p<7>;
	.reg .b32 	%r<12>;
	.reg .b32 	%f<39>;
	.reg .b64 	%rd<9>;

	ld.param.u64 	%rd1, [default_function_kernel_param_0];
	ld.param.u64 	%rd2, [default_function_kernel_param_1];
	cvta.to.global.u64 	%rd3, %rd2;
	mov.u32 	%r4, %ctaid.x;
	shl.b32 	%r5, %r4, 5;
	mov.u32 	%r6, %tid.x;
	or.b32  	%r1, %r5, %r6;
	mul.wide.u32 	%rd4, %r1, 4;
	add.s64 	%rd5, %rd3, %rd4;
	ld.global.nc.f32 	%f5, [%rd5];
	mov.f32 	%f6, 0f3F800000;
	sub.rn.f32 	%f7, %f5, %f6;
	mov.b32 	%r2, %f7;
	setp.gt.u32 	%p1, %r2, 1258291200;
	fma.rn.f32 	%f8, %f5, %f5, 0fBF800000;
	rsqrt.approx.ftz.f32 	%f9, %f8;
	mul.f32 	%f10, %f8, %f9;
	mul.f32 	%f11, %f9, 0f3F000000;
	neg.f32 	%f12, %f10;
	fma.rn.f32 	%f13, %f12, %f10, %f8;
	fma.rn.f32 	%f14, %f13, %f11, %f10;
	setp.eq.f32 	%p2, %f8, 0f00000000;
	selp.f32 	%f15, 0f00000000, %f14, %p2;
	selp.f32 	%f16, 0fBF800001, %f15, %p1;
	add.f32 	%f1, %f7, %f16;
	add.rz.f32 	%f17, %f1, %f6;
	mov.b32 	%r7, %f17;
	add.s32 	%r8, %r7, -1061158912;
	and.b32  	%r9, %r8, -8388608;
	mov.b32 	%r3, %f1;
	sub.s32 	%r10, %r3, %r9;
	mov.b32 	%f18, %r10;
	sub.s32 	%r11, 1082130432, %r9;
	mov.b32 	%f19, %r11;
	fma.rn.f32 	%f20, %f19, 0f3E800000, 0fBF800000;
	add.f32 	%f21, %f20, %f18;
	cvt.rn.f32.s32 	%f22, %r9;
	mul.f32 	%f23, %f22, 0f34000000;
	fma.rn.f32 	%f24, %f21, 0fBD39BF78, 0f3DD80012;
	fma.rn.f32 	%f25, %f24, %f21, 0fBE0778E0;
	fma.rn.f32 	%f26, %f25, %f21, 0f3E146475;
	fma.rn.f32 	%f27, %f26, %f21, 0fBE2A68DD;
	fma.rn.f32 	%f28, %f27, %f21, 0f3E4CAF9E;
	fma.rn.f32 	%f29, %f28, %f21, 0fBE800042;
	fma.rn.f32 	%f30, %f29, %f21, 0f3EAAAAE6;
	fma.rn.f32 	%f31, %f30, %f21, 0fBF000000;
	mul.f32 	%f32, %f21, %f31;
	fma.rn.f32 	%f33, %f32, %f21, %f21;
	fma.rn.f32 	%f38, %f23, 0f3F317218, %f33;
	setp.lt.u32 	%p3, %r3, 2139095040;
	@%p3 bra 	$L__BB1_2;
	setp.gt.s32 	%p4, %r3, -1082130432;
	fma.rn.f32 	%f34, %f1, 0f7F800000, 0f7F800000;
	selp.f32 	%f35, %f34, %f38, %p4;
	setp.eq.f32 	%p5, %f1, 0f00000000;
	selp.f32 	%f38, 0f80000000, %f35, %p5;
$L__BB1_2:
	setp.gt.u32 	%p6, %r2, 1258291200;
	cvta.to.global.u64 	%rd6, %rd1;
	add.f32 	%f36, %f38, 0f3F317218;
	selp.f32 	%f37, %f36, %f38, %p6;
	add.s64 	%rd8, %rd6, %rd4;
	st.global.f32 	[%rd8], %f37;
	ret;

}
	// .globl	default_function_kernel_2
.visible .entry default_function_kernel_2(
	.param .u64 .ptr .align 1 default_function_kernel_2_param_0,
	.param .u64 .ptr .align 1 default_function_kernel_2_param_1
)
{
	.reg .pred 	%p<7>;
	.reg .b32 	%r<9>;
	.reg .b32 	%f<40>;
	.reg .b64 	%rd<9>;

	ld.param.u64 	%rd1, [default_function_kernel_2_param_0];
	ld.param.u64 	%rd2, [default_function_kernel_2_param_1];
	cvta.to.global.u64 	%rd3, %rd2;
	mov.u32 	%r1, %ctaid.x;
	mul.wide.u32 	%rd4, %r1, 4;
	add.s64 	%rd5, %rd3, %rd4;
	ld.global.nc.f32 	%f1, [%rd5];
	mov.f32 	%f6, 0f3F800000;
	sub.rn.f32 	%f7, %f1, %f6;
	mov.b32 	%r2, %f7;
	setp.gt.u32 	%p1, %r2, 1258291200;
	fma.rn.f32 	%f8, %f1, %f1, 0fBF800000;
	rsqrt.approx.ftz.f32 	%f9, %f8;
	mul.f32 	%f10, %f8, %f9;
	mul.f32 	%f11, %f9, 0f3F000000;
	neg.f32 	%f12, %f10;
	fma.rn.f32 	%f13, %f12, %f10, %f8;
	fma.rn.f32 	%f14, %f13, %f11, %f10;
	setp.eq.f32 	%p2, %f8, 0f00000000;
	selp.f32 	%f15, 0f00000000, %f14, %p2;
	selp.f32 	%f16, 0fBF800001, %f15, %p1;
	add.f32 	%f2, %f7, %f16;
	add.rz.f32 	%f17, %f2, %f6;
	mov.b32 	%r4, %f17;
	add.s32 	%r5, %r4, -1061158912;
	and.b32  	%r6, %r5, -8388608;
	mov.b32 	%r3, %f2;
	sub.s32 	%r7, %r3, %r6;
	mov.b32 	%f18, %r7;
	sub.s32 	%r8, 1082130432, %r6;
	mov.b32 	%f19, %r8;
	fma.rn.f32 	%f20, %f19, 0f3E800000, 0fBF800000;
	add.f32 	%f21, %f20, %f18;
	cvt.rn.f32.s32 	%f22, %r6;
	mul.f32 	%f23, %f22, 0f34000000;
	fma.rn.f32 	%f24, %f21, 0fBD39BF78, 0f3DD80012;
	fma.rn.f32 	%f25, %f24, %f21, 0fBE0778E0;
	fma.rn.f32 	%f26, %f25, %f21, 0f3E146475;
	fma.rn.f32 	%f27, %f26, %f21, 0fBE2A68DD;
	fma.rn.f32 	%f28, %f27, %f21, 0f3E4CAF9E;
	fma.rn.f32 	%f29, %f28, %f21, 0fBE800042;
	fma.rn.f32 	%f30, %f29, %f21, 0f3EAAAAE6;
	fma.rn.f32 	%f31, %f30, %f21, 0fBF000000;
	mul.f32 	%f32, %f21, %f31;
	fma.rn.f32 	%f33, %f32, %f21, %f21;
	fma.rn.f32 	%f39, %f23, 0f3F317218, %f33;
	setp.lt.u32 	%p3, %r3, 2139095040;
	@%p3 bra 	$L__BB2_2;
	setp.gt.s32 	%p4, %r3, -1082130432;
	fma.rn.f32 	%f34, %f2, 0f7F800000, 0f7F800000;
	selp.f32 	%f35, %f34, %f39, %p4;
	setp.eq.f32 	%p5, %f2, 0f00000000;
	selp.f32 	%f39, 0f80000000, %f35, %p5;
$L__BB2_2:
	setp.gt.u32 	%p6, %r2, 1258291200;
	cvta.to.global.u64 	%rd6, %rd1;
	add.f32 	%f36, %f39, 0f3F317218;
	selp.f32 	%f37, %f36, %f39, %p6;
	add.f32 	%f38, %f1, %f37;
	add.s64 	%rd8, %rd6, %rd4;
	st.global.f32 	[%rd8], %f38;
	ret;

}
	// .globl	default_function_kernel_3
.visible .entry default_function_kernel_3(
	.param .u64 .ptr .align 1 default_function_kernel_3_param_0,
	.param .u64 .ptr .align 1 default_function_kernel_3_param_1,
	.param .u64 .ptr .align 1 default_function_kernel_3_param_2,
	.param .u64 .ptr .align 1 default_function_kernel_3_param_3
)
.maxntid 25
{
	.reg .pred 	%p<32>;
	.reg .b16 	%rs<8>;
	.reg .b32 	%r<59>;
	.reg .b32 	%f<136>;
	.reg .b64 	%rd<16>;
	// demoted variable
	.shared .align 4 .b8 _ZZ25default_function_kernel_3E12T_mod_shared[160];
	// demoted variable
	.shared .align 4 .b8 _ZZ25default_function_kernel_3E11ph_9_shared[160];
	ld.param.u64 	%rd7, [default_function_kernel_3_param_0];
	ld.param.u64 	%rd8, [default_function_kernel_3_param_1];
	ld.param.u64 	%rd9, [default_function_kernel_3_param_2];
	ld.param.u64 	%rd10, [default_function_kernel_3_param_3];
	cvta.to.global.u64 	%rd1, %rd9;
	cvta.to.global.u64 	%rd2, %rd8;
	cvta.to.global.u64 	%rd3, %rd10;
	mov.u32 	%r1, %tid.x;
	shl.b32 	%r2, %r1, 2;
	cvt.u16.u32 	%rs1, %r1;
	mul.lo.s16 	%rs2, %rs1, 52;
	shr.u16 	%rs3, %rs2, 8;
	mul.lo.s16 	%rs4, %rs3, 5;
	sub.s16 	%rs5, %rs1, %rs4;
	mad.lo.s16 	%rs6, %rs3, 20, %rs5;
	cvt.u32.u16 	%r31, %rs6;
	and.b32  	%r3, %r31, 255;
	mov.u32 	%r32, _ZZ25default_function_kernel_3E12T_mod_shared;
	add.s32 	%r4, %r32, %r2;
	mov.u32 	%r33, _ZZ25default_function_kernel_3E11ph_9_shared;
	add.s32 	%r5, %r33, %r2;
	mul.wide.u16 	%r34, %rs3, 4;
	add.s32 	%r6, %r32, %r34;
	and.b16  	%rs7, %rs5, 255;
	mul.wide.u16 	%r35, %rs7, 4;
	add.s32 	%r7, %r33, %r35;
	mov.b32 	%r54, 0;
	mov.f32 	%f122, 0f00000000;
	mov.f32 	%f123, %f122;
	mov.f32 	%f124, %f122;
	mov.f32 	%f125, %f122;
	mov.f32 	%f126, %f122;
	mov.f32 	%f127, %f122;
	mov.f32 	%f128, %f122;
	mov.f32 	%f129, %f122;
$L__BB3_1:
	bar.sync 	0;
	add.s32 	%r36, %r54, %r2;
	mul.wide.u32 	%rd11, %r36, 4;
	add.s64 	%rd4, %rd2, %rd11;
	ld.global.nc.f32 	%f9, [%rd4];
	add.s64 	%rd5, %rd1, %rd11;
	ld.global.nc.f32 	%f56, [%rd5];
	abs.f32 	%f10, %f56;
	abs.f32 	%f132, %f9;
	setp.lt.f32 	%p1, %f132, %f10;
	@%p1 bra 	$L__BB3_13;
	mul.f32 	%f12, %f10, 0f4B000000;
	setp.gtu.f32 	%p2, %f132, %f12;
	@%p2 bra 	$L__BB3_9;
	div.approx.f32 	%f57, %f132, %f10;
	cvt.rzi.f32.f32 	%f130, %f57;
	neg.f32 	%f14, %f10;
	fma.rn.f32 	%f15, %f14, %f130, %f132;
	mov.b32 	%r9, %f15;
	mov.b32 	%r37, %f10;
	setp.lt.u32 	%p3, %r9, %r37;
	@%p3 bra 	$L__BB3_8;
	setp.lt.u32 	%p4, %r9, -2147483647;
	@%p4 bra 	$L__BB3_6;
	add.f32 	%f62, %f130, 0fBF800000;
	setp.lt.f32 	%p7, %f15, %f14;
	add.f32 	%f63, %f62, 0fBF800000;
	selp.f32 	%f130, %f63, %f62, %p7;
	bra.uni 	$L__BB3_8;
$L__BB3_6:
	add.f32 	%f130, %f130, 0f3F800000;
	add.f32 	%f58, %f10, %f10;
	setp.ltu.f32 	%p5, %f15, %f58;
	@%p5 bra 	$L__BB3_8;
	add.f32 	%f59, %f130, 0f3F800000;
	fma.rn.f32 	%f60, %f10, 0fC0400000, %f15;
	setp.ge.f32 	%p6, %f60, 0f00000000;
	add.f32 	%f61, %f59, 0f3F800000;
	selp.f32 	%f130, %f61, %f59, %p6;
$L__BB3_8:
	fma.rn.f32 	%f132, %f14, %f130, %f132;
	bra.uni 	$L__BB3_13;
$L__BB3_9:
	mov.b32 	%r10, %f132;
	mov.b32 	%r38, %f12;
	and.b32  	%r11, %r38, -8388608;
	and.b32  	%r39, %r10, 8388607;
	or.b32  	%r55, %r39, 1065353216;
	and.b32  	%r40, %r38, 8388607;
	or.b32  	%r13, %r40, 1065353216;
	mov.b32 	%f131, %r55;
	sub.s32 	%r41, %r10, %r11;
	add.s32 	%r42, %r41, 192937984;
	and.b32  	%r56, %r42, -8388608;
	setp.eq.s32 	%p8, %r56, 0;
	@%p8 bra 	$L__BB3_12;
	mov.b32 	%f64, %r13;
	rcp.approx.ftz.f32 	%f22, %f64;
	neg.f32 	%f23, %f64;
$L__BB3_11:
	min.u32 	%r43, %r56, 192937984;
	add.s32 	%r44, %r55, %r43;
	mov.b32 	%f65, %r44;
	mul.f32 	%f66, %f22, %f65;
	fma.rn.f32 	%f67, %f23, %f66, %f65;
	fma.rn.f32 	%f68, %f67, %f22, %f66;
	fma.rn.f32 	%f69, %f23, %f68, %f65;
	fma.rz.f32 	%f70, %f69, %f22, %f68;
	cvt.rzi.f32.f32 	%f71, %f70;
	fma.rn.f32 	%f131, %f23, %f71, %f65;
	sub.s32 	%r56, %r56, %r43;
	mov.b32 	%r55, %f131;
	setp.ne.s32 	%p9, %r56, 0;
	setp.ne.s32 	%p10, %r55, 0;
	and.pred  	%p11, %p9, %p10;
	@%p11 bra 	$L__BB3_11;
$L__BB3_12:
	mov.b32 	%f73, %r11;
	setp.leu.f32 	%p12, %f10, 0f00000000;
	setp.gt.u32 	%p13, %r10, 2139095039;
	selp.f32 	%f74, 0f7FFFFFFF, %f73, %p13;
	selp.f32 	%f75, 0f7FFFFFFF, %f74, %p12;
	mul.f32 	%f76, %f131, 0f34000000;
	mul.f32 	%f132, %f75, %f76;
$L__BB3_13:
	setp.gt.u32 	%p14, %r1, 14;
	abs.f32 	%f77, %f132;
	setp.nan.f32 	%p15, %f77, %f77;
	copysign.f32 	%f78, %f9, %f132;
	selp.f32 	%f79, %f132, %f78, %p15;
	st.shared.f32 	[%r4], %f79;
	@%p14 bra 	$L__BB3_27;
	ld.global.nc.f32 	%f28, [%rd4+400];
	ld.global.nc.f32 	%f80, [%rd5+400];
	abs.f32 	%f29, %f80;
	abs.f32 	%f135, %f28;
	setp.lt.f32 	%p16, %f135, %f29;
	@%p16 bra 	$L__BB3_26;
	mul.f32 	%f31, %f29, 0f4B000000;
	setp.gtu.f32 	%p17, %f135, %f31;
	@%p17 bra 	$L__BB3_22;
	div.approx.f32 	%f81, %f135, %f29;
	cvt.rzi.f32.f32 	%f133, %f81;
	neg.f32 	%f33, %f29;
	fma.rn.f32 	%f34, %f33, %f133, %f135;
	mov.b32 	%r19, %f34;
	mov.b32 	%r45, %f29;
	setp.lt.u32 	%p18, %r19, %r45;
	@%p18 bra 	$L__BB3_21;
	setp.gt.u32 	%p19, %r19, -2147483648;
	@%p19 bra 	$L__BB3_20;
	add.f32 	%f133, %f133, 0f3F800000;
	add.f32 	%f82, %f29, %f29;
	setp.ltu.f32 	%p20, %f34, %f82;
	@%p20 bra 	$L__BB3_21;
	add.f32 	%f83, %f133, 0f3F800000;
	fma.rn.f32 	%f84, %f29, 0fC0400000, %f34;
	setp.ge.f32 	%p21, %f84, 0f00000000;
	add.f32 	%f85, %f83, 0f3F800000;
	selp.f32 	%f133, %f85, %f83, %p21;
	bra.uni 	$L__BB3_21;
$L__BB3_20:
	add.f32 	%f86, %f133, 0fBF800000;
	setp.lt.f32 	%p22, %f34, %f33;
	add.f32 	%f87, %f86, 0fBF800000;
	selp.f32 	%f133, %f87, %f86, %p22;
$L__BB3_21:
	fma.rn.f32 	%f135, %f33, %f133, %f135;
	bra.uni 	$L__BB3_26;
$L__BB3_22:
	mov.b32 	%r20, %f135;
	mov.b32 	%r46, %f31;
	and.b32  	%r21, %r46, -8388608;
	and.b32  	%r47, %r20, 8388607;
	or.b32  	%r57, %r47, 1065353216;
	and.b32  	%r48, %r46, 8388607;
	or.b32  	%r23, %r48, 1065353216;
	mov.b32 	%f134, %r57;
	sub.s32 	%r49, %r20, %r21;
	add.s32 	%r50, %r49, 192937984;
	and.b32  	%r58, %r50, -8388608;
	setp.eq.s32 	%p23, %r58, 0;
	@%p23 bra 	$L__BB3_25;
	mov.b32 	%f88, %r23;
	rcp.approx.ftz.f32 	%f41, %f88;
	neg.f32 	%f42, %f88;
$L__BB3_24:
	min.u32 	%r51, %r58, 192937984;
	add.s32 	%r52, %r57, %r51;
	mov.b32 	%f89, %r52;
	mul.f32 	%f90, %f41, %f89;
	fma.rn.f32 	%f91, %f42, %f90, %f89;
	fma.rn.f32 	%f92, %f91, %f41, %f90;
	fma.rn.f32 	%f93, %f42, %f92, %f89;
	fma.rz.f32 	%f94, %f93, %f41, %f92;
	cvt.rzi.f32.f32 	%f95, %f94;
	fma.rn.f32 	%f134, %f42, %f95, %f89;
	sub.s32 	%r58, %r58, %r51;
	mov.b32 	%r57, %f134;
	setp.ne.s32 	%p24, %r58, 0;
	setp.ne.s32 	%p25, %r57, 0;
	and.pred  	%p26, %p24, %p25;
	@%p26 bra 	$L__BB3_24;
$L__BB3_25:
	mov.b32 	%f97, %r21;
	setp.leu.f32 	%p27, %f29, 0f00000000;
	setp.gt.u32 	%p28, %r20, 2139095039;
	selp.f32 	%f98, 0f7FFFFFFF, %f97, %p28;
	selp.f32 	%f99, 0f7FFFFFFF, %f98, %p27;
	mul.f32 	%f100, %f134, 0f34000000;
	mul.f32 	%f135, %f99, %f100;
$L__BB3_26:
	abs.f32 	%f101, %f135;
	setp.nan.f32 	%p29, %f101, %f101;
	copysign.f32 	%f102, %f28, %f135;
	selp.f32 	%f103, %f135, %f102, %p29;
	st.shared.f32 	[%r4+100], %f103;
$L__BB3_27:
	setp.gt.u32 	%p30, %r1, 14;
	mad.lo.s32 	%r53, %r54, 5, %r3;
	mul.wide.u32 	%rd12, %r53, 4;
	add.s64 	%rd6, %rd3, %rd12;
	ld.global.nc.f32 	%f104, [%rd6];
	st.shared.f32 	[%r5], %f104;
	@%p30 bra 	$L__BB3_29;
	ld.global.nc.f32 	%f105, [%rd6+400];
	st.shared.f32 	[%r5+100], %f105;
$L__BB3_29:
	bar.sync 	0;
	ld.shared.f32 	%f106, [%r6];
	ld.shared.f32 	%f107, [%r7];
	fma.rn.f32 	%f129, %f106, %f107, %f129;
	ld.shared.f32 	%f108, [%r6+20];
	ld.shared.f32 	%f109, [%r7+20];
	fma.rn.f32 	%f128, %f108, %f109, %f128;
	ld.shared.f32 	%f110, [%r6+40];
	ld.shared.f32 	%f111, [%r7+40];
	fma.rn.f32 	%f127, %f110, %f111, %f127;
	ld.shared.f32 	%f112, [%r6+60];
	ld.shared.f32 	%f113, [%r7+60];
	fma.rn.f32 	%f126, %f112, %f113, %f126;
	ld.shared.f32 	%f114, [%r6+80];
	ld.shared.f32 	%f115, [%r7+80];
	fma.rn.f32 	%f125, %f114, %f115, %f125;
	ld.shared.f32 	%f116, [%r6+100];
	ld.shared.f32 	%f117, [%r7+100];
	fma.rn.f32 	%f124, %f116, %f117, %f124;
	ld.shared.f32 	%f118, [%r6+120];
	ld.shared.f32 	%f119, [%r7+120];
	fma.rn.f32 	%f123, %f118, %f119, %f123;
	ld.shared.f32 	%f120, [%r6+140];
	ld.shared.f32 	%f121, [%r7+140];
	fma.rn.f32 	%f122, %f120, %f121, %f122;
	add.s32 	%r54, %r54, 1;
	setp.ne.s32 	%p31, %r54, 4;
	@%p31 bra 	$L__BB3_1;
	cvta.to.global.u64 	%rd13, %rd7;
	mul.wide.u32 	%rd14, %r1, 4;
	add.s64 	%rd15, %rd13, %rd14;
	st.global.f32 	[%rd15], %f129;
	st.global.f32 	[%rd15+100], %f128;
	st.global.f32 	[%rd15+200], %f127;
	st.global.f32 	[%rd15+300], %f126;
	st.global.f32 	[%rd15+400], %f125;
	st.global.f32 	[%rd15+500], %f124;
	st.global.f32 	[%rd15+600], %f123;
	st.global.f32 	[%rd15+700], %f122;
	ret;

}


// ===== COMPILED SASS (sm_100) =====

	.target	sm_100

	.elftype	@"ET_EXEC"


//--------------------- .note.nv.tkinfo           --------------------------
	.section	.note.nv.tkinfo,"",@"SHT_NOTE"
	.sectionflags	@"SHF_NOTE_NV_TKINFO"
	.tkinfo
        /*0018*/ 	.word	0x00000002
        /*0030*/ 	.string	""
        /*0030*/ 	.string	"ptxas"
        /*0030*/ 	.string	"Cuda compilation tools, release 13.0, V13.0.88"
        /*0030*/ 	.string	"Build cuda_13.0.r13.0/compiler.36424714_0"
        /*0030*/ 	.string	"-arch sm_100 -m 64 "



//--------------------- .note.nv.cuinfo           --------------------------
	.section	.note.nv.cuinfo,"",@"SHT_NOTE"
	.sectionflags	@"SHF_NOTE_NV_CUINFO"
        /*0018*/ 	.short	0x0002
        /*001a*/ 	.short	0x0064
        /*001c*/ 	.short	0x0082
	.zero		2


//--------------------- .nv.info                  --------------------------
	.section	.nv.info,"",@"SHT_CUDA_INFO"
	.align	4


	//----- nvinfo : EIATTR_REGCOUNT
	.align		4
        /*0000*/ 	.byte	0x04, 0x2f
        /*0002*/ 	.short	(.L_1 - .L_0)
	.align		4
.L_0:
        /*0004*/ 	.word	index@(default_function_kernel_1)
        /*0008*/ 	.word	0x0000000c


	//----- nvinfo : EIATTR_FRAME_SIZE
	.align		4
.L_1:
        /*000c*/ 	.byte	0x04, 0x11
        /*000e*/ 	.short	(.L_3 - .L_2)
	.align		4
.L_2:
        /*0010*/ 	.word	index@(default_function_kernel_1)
        /*0014*/ 	.word	0x00000000


	//----- nvinfo : EIATTR_REGCOUNT
	.align		4
.L_3:
        /*0018*/ 	.byte	0x04, 0x2f
        /*001a*/ 	.short	(.L_5 - .L_4)
	.align		4
.L_4:
        /*001c*/ 	.word	index@(default_function_kernel)
        /*0020*/ 	.word	0x0000000c


	//----- nvinfo : EIATTR_FRAME_SIZE
	.align		4
.L_5:
        /*0024*/ 	.byte	0x04, 0x11
        /*0026*/ 	.short	(.L_7 - .L_6)
	.align		4
.L_6:
        /*0028*/ 	.word	index@(default_function_kernel)
        /*002c*/ 	.word	0x00000000


	//----- nvinfo : EIATTR_REGCOUNT
	.align		4
.L_7:
        /*0030*/ 	.byte	0x04, 0x2f
        /*0032*/ 	.short	(.L_9 - .L_8)
	.align		4
.L_8:
        /*0034*/ 	.word	index@(default_function_kernel_2)
        /*0038*/ 	.word	0x0000000b


	//----- nvinfo : EIATTR_FRAME_SIZE
	.align		4
.L_9:
        /*003c*/ 	.byte	0x04, 0x11
        /*003e*/ 	.short	(.L_11 - .L_10)
	.align		4
.L_10:
        /*0040*/ 	.word	index@(default_function_kernel_2)
        /*0044*/ 	.word	0x00000000


	//----- nvinfo : EIATTR_REGCOUNT
	.align		4
.L_11:
        /*0048*/ 	.byte	0x04, 0x2f
        /*004a*/ 	.short	(.L_13 - .L_12)
	.align		4
.L_12:
        /*004c*/ 	.word	index@(default_function_kernel_3)
        /*0050*/ 	.word	0x00000022


	//----- nvinfo : EIATTR_FRAME_SIZE
	.align		4
.L_13:
        /*0054*/ 	.byte	0x04, 0x11
        /*0056*/ 	.short	(.L_15 - .L_14)
	.align		4
.L_14:
        /*0058*/ 	.word	index@(default_function_kernel_3)
        /*005c*/ 	.word	0x00000000


	//----- nvinfo : EIATTR_MIN_STACK_SIZE
	.align		4
.L_15:
        /*0060*/ 	.byte	0x04, 0x12
        /*0062*/ 	.short	(.L_17 - .L_16)
	.align		4
.L_16:
        /*0064*/ 	.word	index@(default_function_kernel_3)
        /*0068*/ 	.word	0x00000000


	//----- nvinfo : EIATTR_MIN_STACK_SIZE
	.align		4
.L_17:
        /*006c*/ 	.byte	0x04, 0x12
        /*006e*/ 	.short	(.L_19 - .L_18)
	.align		4
.L_18:
        /*0070*/ 	.word	index@(default_function_kernel_2)
        /*0074*/ 	.word	0x00000000


	//----- nvinfo : EIATTR_MIN_STACK_SIZE
	.align		4
.L_19:
        /*0078*/ 	.byte	0x04, 0x12
        /*007a*/ 	.short	(.L_21 - .L_20)
	.align		4
.L_20:
        /*007c*/ 	.word	index@(default_function_kernel)
        /*0080*/ 	.word	0x00000000


	//----- nvinfo : EIATTR_MIN_STACK_SIZE
	.align		4
.L_21:
        /*0084*/ 	.byte	0x04, 0x12
        /*0086*/ 	.short	(.L_23 - .L_22)
	.align		4
.L_22:
        /*0088*/ 	.word	index@(default_function_kernel_1)
        /*008c*/ 	.word	0x00000000
.L_23:


//--------------------- .nv.compat                --------------------------
	.section	.nv.compat,"",@"SHT_CUDA_COMPAT_INFO"
	.align	4
        /*0000*/ 	.byte	0x02, 0x09, 0x00, 0x00, 0x02, 0x02, 0x01, 0x00, 0x02, 0x05, 0x05, 0x00, 0x03, 0x07, 0x01, 0x01
        /*0010*/ 	.byte	0x02, 0x03, 0x00, 0x00, 0x02, 0x06, 0x01, 0x00, 0x04, 0x0b, 0x08, 0x00, 0x01, 0x00, 0x00, 0x00
        /*0020*/ 	.byte	0x00, 0x00, 0x00, 0x00


//--------------------- .nv.info.default_function_kernel_3 --------------------------
	.section	.nv.info.default_function_kernel_3,"",@"SHT_CUDA_INFO"
	.sectionflags	@""
	.align	4


	//----- nvinfo : EIATTR_CUDA_API_VERSION
	.align		4
        /*0000*/ 	.byte	0x04, 0x37
        /*0002*/ 	.short	(.L_25 - .L_24)
.L_24:
        /*0004*/ 	.word	0x00000082


	//----- nvinfo : EIATTR_KPARAM_INFO
	.align		4
.L_25:
        /*0008*/ 	.byte	0x04, 0x17
        /*000a*/ 	.short	(.L_27 - .L_26)
.L_26:
        /*000c*/ 	.word	0x00000000
        /*0010*/ 	.short	0x0003
        /*0012*/ 	.short	0x0018
        /*0014*/ 	.byte	0x00, 0xf5, 0x21, 0x00


	//----- nvinfo : EIATTR_KPARAM_INFO
	.align		4
.L_27:
        /*0018*/ 	.byte	0x04, 0x17
        /*001a*/ 	.short	(.L_29 - .L_28)
.L_28:
        /*001c*/ 	.word	0x00000000
        /*0020*/ 	.short	0x0002
        /*0022*/ 	.short	0x0010
        /*0024*/ 	.byte	0x00, 0xf5, 0x21, 0x00


	//----- nvinfo : EIATTR_KPARAM_INFO
	.align		4
.L_29:
        /*0028*/ 	.byte	0x04, 0x17
        /*002a*/ 	.short	(.L_31 - .L_30)
.L_30:
        /*002c*/ 	.word	0x00000000
        /*0030*/ 	.short	0x0001
        /*0032*/ 	.short	0x0008
        /*0034*/ 	.byte	0x00, 0xf5, 0x21, 0x00


	//----- nvinfo : EIATTR_KPARAM_INFO
	.align		4
.L_31:
        /*0038*/ 	.byte	0x04, 0x17
        /*003a*/ 	.short	(.L_33 - .L_32)
.L_32:
        /*003c*/ 	.word	0x00000000
        /*0040*/ 	.short	0x0000
        /*0042*/ 	.short	0x0000
        /*0044*/ 	.byte	0x00, 0xf5, 0x21, 0x00


	//----- nvinfo : EIATTR_SPARSE_MMA_MASK
	.align		4
.L_33:
        /*0048*/ 	.byte	0x03, 0x50
        /*004a*/ 	.short	0x0000


	//----- nvinfo : EIATTR_MAXREG_COUNT
	.align		4
        /*004c*/ 	.byte	0x03, 0x1b
        /*004e*/ 	.short	0x00ff


	//----- nvinfo : EIATTR_NUM_BARRIERS
	.align		4
        /*0050*/ 	.byte	0x02, 0x4c
        /*0052*/ 	.byte	0x01
	.zero		1


	//----- nvinfo : EIATTR_MERCURY_ISA_VERSION
	.align		4
        /*0054*/ 	.byte	0x03, 0x5f
        /*0056*/ 	.short	0x0101


	//----- nvinfo : EIATTR_VRC_CTA_INIT_COUNT
	.align		4
        /*0058*/ 	.byte	0x02, 0x4a
	.zero		1
	.zero		1


	//----- nvinfo : EIATTR_EXIT_INSTR_OFFSETS
	.align		4
        /*005c*/ 	.byte	0x04, 0x1c
        /*005e*/ 	.short	(.L_35 - .L_34)


	//   ....[0]....
.L_34:
        /*0060*/ 	.word	0x00000ea0


	//----- nvinfo : EIATTR_MAX_THREADS
	.align		4
.L_35:
        /*0064*/ 	.byte	0x04, 0x05
        /*0066*/ 	.short	(.L_37 - .L_36)
.L_36:
        /*0068*/ 	.word	0x00000019
        /*006c*/ 	.word	0x00000001
        /*0070*/ 	.word	0x00000001


	//----- nvinfo : EIATTR_CRS_STACK_SIZE
	.align		4
.L_37:
        /*0074*/ 	.byte	0x04, 0x1e
        /*0076*/ 	.short	(.L_39 - .L_38)
.L_38:
        /*0078*/ 	.word	0x00000000


	//----- nvinfo : EIATTR_CBANK_PARAM_SIZE
	.align		4
.L_39:
        /*007c*/ 	.byte	0x03, 0x19
        /*007e*/ 	.short	0x0020


	//----- nvinfo : EIATTR_PARAM_CBANK
	.align		4
        /*0080*/ 	.byte	0x04, 0x0a
        /*0082*/ 	.short	(.L_41 - .L_40)
	.align		4
.L_40:
        /*0084*/ 	.word	index@(.nv.constant0.default_function_kernel_3)
        /*0088*/ 	.short	0x0380
        /*008a*/ 	.short	0x0020


	//----- nvinfo : EIATTR_SW_WAR
	.align		4
.L_41:
        /*008c*/ 	.byte	0x04, 0x36
        /*008e*/ 	.short	(.L_43 - .L_42)
.L_42:
        /*0090*/ 	.word	0x00000008
.L_43:


//--------------------- .nv.info.default_function_kernel_2 --------------------------
	.section	.nv.info.default_function_kernel_2,"",@"SHT_CUDA_INFO"
	.sectionflags	@""
	.align	4


	//----- nvinfo : EIATTR_CUDA_API_VERSION
	.align		4
        /*0000*/ 	.byte	0x04, 0x37
        /*0002*/ 	.short	(.L_45 - .L_44)
.L_44:
        /*0004*/ 	.word	0x00000082


	//----- nvinfo : EIATTR_KPARAM_INFO
	.align		4
.L_45:
        /*0008*/ 	.byte	0x04, 0x17
        /*000a*/ 	.short	(.L_47 - .L_46)
.L_46:
        /*000c*/ 	.word	0x00000000
        /*0010*/ 	.short	0x0001
        /*0012*/ 	.short	0x0008
        /*0014*/ 	.byte	0x00, 0xf5, 0x21, 0x00


	//----- nvinfo : EIATTR_KPARAM_INFO
	.align		4
.L_47:
        /*0018*/ 	.byte	0x04, 0x17
        /*001a*/ 	.short	(.L_49 - .L_48)
.L_48:
        /*001c*/ 	.word	0x00000000
        /*0020*/ 	.short	0x0000
        /*0022*/ 	.short	0x0000
        /*0024*/ 	.byte	0x00, 0xf5, 0x21, 0x00


	//----- nvinfo : EIATTR_SPARSE_MMA_MASK
	.align		4
.L_49:
        /*0028*/ 	.byte	0x03, 0x50
        /*002a*/ 	.short	0x0000


	//----- nvinfo : EIATTR_MAXREG_COUNT
	.align		4
        /*002c*/ 	.byte	0x03, 0x1b
        /*002e*/ 	.short	0x00ff


	//----- nvinfo : EIATTR_MERCURY_ISA_VERSION
	.align		4
        /*0030*/ 	.byte	0x03, 0x5f
        /*0032*/ 	.short	0x0101


	//----- nvinfo : EIATTR_VRC_CTA_INIT_COUNT
	.align		4
        /*0034*/ 	.byte	0x02, 0x4a
	.zero		1
	.zero		1


	//----- nvinfo : EIATTR_EXIT_INSTR_OFFSETS
	.align		4
        /*0038*/ 	.byte	0x04, 0x1c
        /*003a*/ 	.short	(.L_51 - .L_50)


	//   ....[0]....
.L_50:
        /*003c*/ 	.word	0x00000330


	//----- nvinfo : EIATTR_CBANK_PARAM_SIZE
	.align		4
.L_51:
        /*0040*/ 	.byte	0x03, 0x19
        /*0042*/ 	.short	0x0010


	//----- nvinfo : EIATTR_PARAM_CBANK
	.align		4
        /*0044*/ 	.byte	0x04, 0x0a
        /*0046*/ 	.short	(.L_53 - .L_52)
	.align		4
.L_52:
        /*0048*/ 	.word	index@(.nv.constant0.default_function_kernel_2)
        /*004c*/ 	.short	0x0380
        /*004e*/ 	.short	0x0010


	//----- nvinfo : EIATTR_SW_WAR
	.align		4
.L_53:
        /*0050*/ 	.byte	0x04, 0x36
        /*0052*/ 	.short	(.L_55 - .L_54)
.L_54:
        /*0054*/ 	.word	0x00000008
.L_55:


//--------------------- .nv.info.default_function_kernel --------------------------
	.section	.nv.info.default_function_kernel,"",@"SHT_CUDA_INFO"
	.sectionflags	@""
	.align	4


	//----- nvinfo : EIATTR_CUDA_API_VERSION
	.align		4
        /*0000*/ 	.byte	0x04, 0x37
        /*0002*/ 	.short	(.L_57 - .L_56)
.L_56:
        /*0004*/ 	.word	0x00000082


	//----- nvinfo : EIATTR_KPARAM_INFO
	.align		4
.L_57:
        /*0008*/ 	.byte	0x04, 0x17
        /*000a*/ 	.short	(.L_59 - .L_58)
.L_58:
        /*000c*/ 	.word	0x00000000
        /*0010*/ 	.short	0x0001
        /*0012*/ 	.short	0x0008
        /*0014*/ 	.byte	0x00, 0xf5, 0x21, 0x00


	//----- nvinfo : EIATTR_KPARAM_INFO
	.align		4
.L_59:
        /*0018*/ 	.byte	0x04, 0x17
        /*001a*/ 	.short	(.L_61 - .L_60)
.L_60:
        /*001c*/ 	.word	0x00000000
        /*0020*/ 	.short	0x0000
        /*0022*/ 	.short	0x0000
        /*0024*/ 	.byte	0x00, 0xf5, 0x21, 0x00


	//----- nvinfo : EIATTR_SPARSE_MMA_MASK
	.align		4
.L_61:
        /*0028*/ 	.byte	0x03, 0x50
        /*002a*/ 	.short	0x0000


	//----- nvinfo : EIATTR_MAXREG_COUNT
	.align		4
        /*002c*/ 	.byte	0x03, 0x1b
        /*002e*/ 	.short	0x00ff


	//----- nvinfo : EIATTR_MERCURY_ISA_VERSION
	.align		4
        /*0030*/ 	.byte	0x03, 0x5f
        /*0032*/ 	.short	0x0101


	//----- nvinfo : EIATTR_VRC_CTA_INIT_COUNT
	.align		4
        /*0034*/ 	.byte	0x02, 0x4a
	.zero		1
	.zero		1


	//----- nvinfo : EIATTR_EXIT_INSTR_OFFSETS
	.align		4
        /*0038*/ 	.byte	0x04, 0x1c
        /*003a*/ 	.short	(.L_63 - .L_62)


	//   ....[0]....
.L_62:
        /*003c*/ 	.word	0x00000350


	//----- nvinfo : EIATTR_MAX_THREADS
	.align		4
.L_63:
        /*0040*/ 	.byte	0x04, 0x05
        /*0042*/ 	.short	(.L_65 - .L_64)
.L_64:
        /*0044*/ 	.word	0x00000020
        /*0048*/ 	.word	0x00000001
        /*004c*/ 	.word	0x00000001


	//----- nvinfo : EIATTR_CBANK_PARAM_SIZE
	.align		4
.L_65:
        /*0050*/ 	.byte	0x03, 0x19
        /*0052*/ 	.short	0x0010


	//----- nvinfo : EIATTR_PARAM_CBANK
	.align		4
        /*0054*/ 	.byte	0x04, 0x0a
        /*0056*/ 	.short	(.L_67 - .L_66)
	.align		4
.L_66:
        /*0058*/ 	.word	index@(.nv.constant0.default_function_kernel)
        /*005c*/ 	.short	0x0380
        /*005e*/ 	.short	0x0010


	//----- nvinfo : EIATTR_SW_WAR
	.align		4
.L_67:
        /*0060*/ 	.byte	0x04, 0x36
        /*0062*/ 	.short	(.L_69 - .L_68)
.L_68:
        /*0064*/ 	.word	0x00000008
.L_69:


//--------------------- .nv.info.default_function_kernel_1 --------------------------
	.section	.nv.info.default_function_kernel_1,"",@"SHT_CUDA_INFO"
	.sectionflags	@""
	.align	4


	//----- nvinfo : EIATTR_CUDA_API_VERSION
	.align		4
        /*0000*/ 	.byte	0x04, 0x37
        /*0002*/ 	.short	(.L_71 - .L_70)
.L_70:
        /*0004*/ 	.word	0x00000082


	//----- nvinfo : EIATTR_KPARAM_INFO
	.align		4
.L_71:
        /*0008*/ 	.byte	0x04, 0x17
        /*000a*/ 	.short	(.L_73 - .L_72)
.L_72:
        /*000c*/ 	.word	0x00000000
        /*0010*/ 	.short	0x0001
        /*0012*/ 	.short	0x0008
        /*0014*/ 	.byte	0x00, 0xf5, 0x21, 0x00


	//----- nvinfo : EIATTR_KPARAM_INFO
	.align		4
.L_73:
        /*0018*/ 	.byte	0x04, 0x17
        /*001a*/ 	.short	(.L_75 - .L_74)
.L_74:
        /*001c*/ 	.word	0x00000000
        /*0020*/ 	.short	0x0000
        /*0022*/ 	.short	0x0000
        /*0024*/ 	.byte	0x00, 0xf5, 0x21, 0x00


	//----- nvinfo : EIATTR_SPARSE_MMA_MASK
	.align		4
.L_75:
        /*0028*/ 	.byte	0x03, 0x50
        /*002a*/ 	.short	0x0000


	//----- nvinfo : EIATTR_MAXREG_COUNT
	.align		4
        /*002c*/ 	.byte	0x03, 0x1b
        /*002e*/ 	.short	0x00ff


	//----- nvinfo : EIATTR_MERCURY_ISA_VERSION
	.align		4
        /*0030*/ 	.byte	0x03, 0x5f
        /*0032*/ 	.short	0x0101


	//----- nvinfo : EIATTR_VRC_CTA_INIT_COUNT
	.align		4
        /*0034*/ 	.byte	0x02, 0x4a
	.zero		1
	.zero		1


	//----- nvinfo : EIATTR_EXIT_INSTR_OFFSETS
	.align		4
        /*0038*/ 	.byte	0x04, 0x1c
        /*003a*/ 	.short	(.L_77 - .L_76)


	//   ....[0]....
.L_76:
        /*003c*/ 	.word	0x000005d0


	//----- nvinfo : EIATTR_MAX_THREADS
	.align		4
.L_77:
        /*0040*/ 	.byte	0x04, 0x05
        /*0042*/ 	.short	(.L_79 - .L_78)
.L_78:
        /*0044*/ 	.word	0x00000020
        /*0048*/ 	.word	0x00000001
        /*004c*/ 	.word	0x00000001


	//----- nvinfo : EIATTR_CBANK_PARAM_SIZE
	.align		4
.L_79:
        /*0050*/ 	.byte	0x03, 0x19
        /*0052*/ 	.short	0x0010


	//----- nvinfo : EIATTR_PARAM_CBANK
	.align		4
        /*0054*/ 	.byte	0x04, 0x0a
        /*0056*/ 	.short	(.L_81 - .L_80)
	.align		4
.L_80:
        /*0058*/ 	.word	index@(.nv.constant0.default_function_kernel_1)
        /*005c*/ 	.short	0x0380
        /*005e*/ 	.short	0x0010


	//----- nvinfo : EIATTR_SW_WAR
	.align		4
.L_81:
        /*0060*/ 	.byte	0x04, 0x36
        /*0062*/ 	.short	(.L_83 - .L_82)
.L_82:
        /*0064*/ 	.word	0x00000008
.L_83:


//--------------------- .nv.callgraph             --------------------------
	.section	.nv.callgraph,"",@"SHT_CUDA_CALLGRAPH"
	.align	4
	.sectionentsize	8
	.align		4
        /*0000*/ 	.word	0x00000000
	.align		4
        /*0004*/ 	.word	0xffffffff
	.align		4
        /*0008*/ 	.word	0x00000000
	.align		4
        /*000c*/ 	.word	0xfffffffe
	.align		4
        /*0010*/ 	.word	0x00000000
	.align		4
        /*0014*/ 	.word	0xfffffffd
	.align		4
        /*0018*/ 	.word	0x00000000
	.align		4
        /*001c*/ 	.word	0xfffffffc


//--------------------- .text.default_function_kernel_3 --------------------------
	.section	.text.default_function_kernel_3,"ax",@progbits
	.align	128
        .global         default_function_kernel_3
        .type           default_function_kernel_3,@function
        .size           default_function_kernel_3,(.L_x_24 - default_function_kernel_3)
        .other          default_function_kernel_3,@"STO_CUDA_ENTRY STV_DEFAULT"
default_function_kernel_3:
.text.default_function_kernel_3:
[----:B------:R-:W-:Y:S01]  /*0000*/  LDC R1, c[0x0][0x37c] ;  /* 0x0000df00ff017b82 */ /* 0x000fe20000000800 */
[----:B------:R-:W0:Y:S07]  /*0010*/  S2R R0, SR_TID.X ;  /* 0x0000000000007919 */ /* 0x000e2e0000002100 */
[----:B------:R-:W1:Y:S01]  /*0020*/  S2UR UR6, SR_CgaCtaId ;  /* 0x00000000000679c3 */ /* 0x000e620000008800 */
[----:B------:R-:W-:Y:S01]  /*0030*/  UMOV UR4, 0x400 ;  /* 0x0000040000047882 */ /* 0x000fe20000000000 */
[----:B------:R-:W-:Y:S01]  /*0040*/  IMAD.MOV.U32 R15, RZ, RZ, RZ ;  /* 0x000000ffff0f7224 */ /* 0x000fe200078e00ff */
[----:B------:R-:W-:Y:S01]  /*0050*/  UIADD3 UR5, UPT, UPT, UR4, 0xa0, URZ ;  /* 0x000000a004057890 */ /* 0x000fe2000fffe0ff */
[----:B------:R-:W-:-:S02]  /*0060*/  CS2R R6, SRZ ;  /* 0x0000000000067805 */ /* 0x000fc4000001ff00 */
[----:B------:R-:W-:Y:S02]  /*0070*/  CS2R R8, SRZ ;  /* 0x0000000000087805 */ /* 0x000fe4000001ff00 */
[----:B------:R-:W-:Y:S02]  /*0080*/  CS2R R10, SRZ ;  /* 0x00000000000a7805 */ /* 0x000fe4000001ff00 */
[----:B------:R-:W-:Y:S01]  /*0090*/  CS2R R12, SRZ ;  /* 0x00000000000c7805 */ /* 0x000fe2000001ff00 */
[----:B------:R-:W2:Y:S01]  /*00a0*/  LDCU.64 UR8, c[0x0][0x358] ;  /* 0x00006b00ff0877ac */ /* 0x000ea20008000a00 */
[----:B-1----:R-:W-:Y:S02]  /*00b0*/  ULEA UR4, UR6, UR4, 0x18 ;  /* 0x0000000406047291 */ /* 0x002fe4000f8ec0ff */
[----:B------:R-:W-:Y:S01]  /*00c0*/  ULEA UR5, UR6, UR5, 0x18 ;  /* 0x0000000506057291 */ /* 0x000fe2000f8ec0ff */
[----:B0-----:R-:W-:-:S03]  /*00d0*/  PRMT R2, R0, 0x9910, RZ ;  /* 0x0000991000027816 */ /* 0x001fc600000000ff */
[C---:B------:R-:W-:Y:S02]  /*00e0*/  LEA R17, R0.reuse, UR4, 0x2 ;  /* 0x0000000400117c11 */ /* 0x040fe4000f8e10ff */
[----:B------:R-:W-:Y:S01]  /*00f0*/  LEA R16, R0, UR5, 0x2 ;  /* 0x0000000500107c11 */ /* 0x000fe2000f8e10ff */
[----:B------:R-:W-:-:S05]  /*0100*/  IMAD R2, R2, 0x34, RZ ;  /* 0x0000003402027824 */ /* 0x000fca00078e02ff */
[----:B------:R-:W-:-:S04]  /*0110*/  LOP3.LUT R2, R2, 0xffff, RZ, 0xc0, !PT ;  /* 0x0000ffff02027812 */ /* 0x000fc800078ec0ff */
[----:B------:R-:W-:-:S04]  /*0120*/  SHF.R.U32.HI R2, RZ, 0x8, R2 ;  /* 0x00000008ff027819 */ /* 0x000fc80000011602 */
[C---:B------:R-:W-:Y:S02]  /*0130*/  PRMT R5, R2.reuse, 0x9910, RZ ;  /* 0x0000991002057816 */ /* 0x040fe400000000ff */
[----:B------:R-:W-:-:S03]  /*0140*/  LOP3.LUT R14, R2, 0xffff, RZ, 0xc0, !PT ;  /* 0x0000ffff020e7812 */ /* 0x000fc600078ec0ff */
[----:B------:R-:W-:Y:S01]  /*0150*/  IMAD R3, R5, 0x5, RZ ;  /* 0x0000000505037824 */ /* 0x000fe200078e02ff */
[----:B------:R-:W-:-:S03]  /*0160*/  LEA R14, R14, UR4, 0x2 ;  /* 0x000000040e0e7c11 */ /* 0x000fc6000f8e10ff */
[----:B------:R-:W-:-:S05]  /*0170*/  IMAD.MOV R3, RZ, RZ, -R3 ;  /* 0x000000ffff037224 */ /* 0x000fca00078e0a03 */
[----:B------:R-:W-:-:S05]  /*0180*/  PRMT R3, R3, 0x7710, RZ ;  /* 0x0000771003037816 */ /* 0x000fca00000000ff */
[----:B------:R-:W-:-:S05]  /*0190*/  IMAD.IADD R3, R3, 0x1, R0 ;  /* 0x0000000103037824 */ /* 0x000fca00078e0200 */
[C---:B------:R-:W-:Y:S02]  /*01a0*/  PRMT R4, R3.reuse, 0x9910, RZ ;  /* 0x0000991003047816 */ /* 0x040fe400000000ff */
[----:B------:R-:W-:-:S03]  /*01b0*/  LOP3.LUT R18, R3, 0xff, RZ, 0xc0, !PT ;  /* 0x000000ff03127812 */ /* 0x000fc600078ec0ff */
[----:B------:R-:W-:Y:S01]  /*01c0*/  IMAD R4, R5, 0x14, R4 ;  /* 0x0000001405047824 */ /* 0x000fe200078e0204 */
[----:B------:R-:W-:-:S04]  /*01d0*/  LEA R18, R18, UR5, 0x2 ;  /* 0x0000000512127c11 */ /* 0x000fc8000f8e10ff */
[----:B--2---:R-:W-:-:S07]  /*01e0*/  LOP3.LUT R20, R4, 0xff, RZ, 0xc0, !PT ;  /* 0x000000ff04147812 */ /* 0x004fce00078ec0ff */
.L_x_19:
[----:B------:R-:W0:Y:S01]  /*01f0*/  LDC.64 R2, c[0x0][0x388] ;  /* 0x0000e200ff027b82 */ /* 0x000e220000000a00 */
[----:B------:R-:W-:-:S07]  /*0200*/  IMAD R19, R0, 0x4, R15 ;  /* 0x0000000400137824 */ /* 0x000fce00078e020f */
[----:B------:R-:W1:Y:S01]  /*0210*/  LDC.64 R4, c[0x0][0x390] ;  /* 0x0000e400ff047b82 */ /* 0x000e620000000a00 */
[----:B0-----:R-:W-:-:S05]  /*0220*/  IMAD.WIDE.U32 R2, R19, 0x4, R2 ;  /* 0x0000000413027825 */ /* 0x001fca00078e0002 */
[----:B------:R-:W2:Y:S01]  /*0230*/  LDG.E.CONSTANT R26, desc[UR8][R2.64] ;  /* 0x00000008021a7981 */ /* 0x000ea2000c1e9900 */
[----:B-1----:R-:W-:-:S05]  /*0240*/  IMAD.WIDE.U32 R4, R19, 0x4, R4 ;  /* 0x0000000413047825 */ /* 0x002fca00078e0004 */
[----:B------:R-:W2:Y:S01]  /*0250*/  LDG.E.CONSTANT R24, desc[UR8][R4.64] ;  /* 0x0000000804187981 */ /* 0x000ea2000c1e9900 */
[----:B------:R-:W-:Y:S01]  /*0260*/  BSSY.RECONVERGENT B0, `(.L_x_0) ;  /* 0x0000044000007945 */ /* 0x000fe20003800200 */
[----:B------:R-:W-:Y:S01]  /*0270*/  BAR.SYNC.DEFER_BLOCKING 0x0 ;  /* 0x0000000000007b1d */ /* 0x000fe20000010000 */
[C---:B--2---:R-:W-:Y:S01]  /*0280*/  FSETP.GEU.AND P0, PT, |R26|.reuse, |R24|, PT ;  /* 0x400000181a00720b */ /* 0x044fe20003f0e200 */
[----:B------:R-:W-:-:S12]  /*0290*/  FADD R19, |R26|, -RZ ;  /* 0x800000ff1a137221 */ /* 0x000fd80000000200 */
[----:B------:R-:W-:Y:S05]  /*02a0*/  @!P0 BRA `(.L_x_1) ;  /* 0x0000000000fc8947 */ /* 0x000fea0003800000 */
[----:B------:R-:W-:-:S05]  /*02b0*/  FMUL R28, |R24|, 8388608 ;  /* 0x4b000000181c7820 */ /* 0x000fca0000400200 */
[----:B------:R-:W-:-:S13]  /*02c0*/  FSETP.GTU.AND P0, PT, R19, R28, PT ;  /* 0x0000001c1300720b */ /* 0x000fda0003f0c000 */
[----:B------:R-:W-:Y:S05]  /*02d0*/  @P0 BRA `(.L_x_2) ;  /* 0x0000000000780947 */ /* 0x000fea0003800000 */
[C---:B------:R-:W-:Y:S01]  /*02e0*/  FMUL R21, |R24|.reuse, 16777216 ;  /* 0x4b80000018157820 */ /* 0x040fe20000400200 */
[C---:B------:R-:W-:Y:S01]  /*02f0*/  FSETP.GEU.AND P0, PT, |R24|.reuse, 1.175494350822287508e-38, PT ;  /* 0x008000001800780b */ /* 0x040fe20003f0e200 */
[----:B------:R-:W-:Y:S01]  /*0300*/  FMUL R22, R19, 16777216 ;  /* 0x4b80000013167820 */ /* 0x000fe20000400000 */
[----:B------:R-:W-:Y:S01]  /*0310*/  FADD R23, |R24|, -RZ ;  /* 0x800000ff18177221 */ /* 0x000fe20000000200 */
[----:B------:R-:W-:Y:S01]  /*0320*/  BSSY.RECONVERGENT B1, `(.L_x_3) ;  /* 0x0000017000017945 */ /* 0x000fe20003800200 */
[----:B------:R-:W-:Y:S02]  /*0330*/  FSEL R21, R21, |R24|, !P0 ;  /* 0x4000001815157208 */ /* 0x000fe40004000000 */
[----:B------:R-:W-:-:S04]  /*0340*/  FSEL R22, R22, R19, !P0 ;  /* 0x0000001316167208 */ /* 0x000fc80004000000 */
[----:B------:R-:W0:Y:S02]  /*0350*/  MUFU.RCP R21, R21 ;  /* 0x0000001500157308 */ /* 0x000e240000001000 */
[----:B0-----:R-:W-:-:S06]  /*0360*/  FMUL R22, R21, R22 ;  /* 0x0000001615167220 */ /* 0x001fcc0000400000 */
[----:B------:R-:W0:Y:S02]  /*0370*/  FRND.TRUNC R22, R22 ;  /* 0x0000001600167307 */ /* 0x000e24000020d000 */
[----:B0-----:R-:W-:-:S05]  /*0380*/  FFMA R25, -|R24|, R22, R19 ;  /* 0x0000001618197223 */ /* 0x001fca0000000313 */
[----:B------:R-:W-:-:S13]  /*0390*/  ISETP.GE.U32.AND P0, PT, R25, R23, PT ;  /* 0x000000171900720c */ /* 0x000fda0003f06070 */
[----:B------:R-:W-:Y:S05]  /*03a0*/  @!P0 BRA `(.L_x_4) ;  /* 0x0000000000388947 */ /* 0x000fea0003800000 */
[----:B------:R-:W-:-:S04]  /*03b0*/  ISETP.GE.U32.AND P0, PT, R25, -0x7fffffff, PT ;  /* 0x800000011900780c */ /* 0x000fc80003f06070 */
[----:B------:R-:W-:-:S09]  /*03c0*/  FSETP.GEU.OR P1, PT, R25, -|R24|, !P0 ;  /* 0xc00000181900720b */ /* 0x000fd2000472e400 */
[----:B------:R-:W-:-:S04]  /*03d0*/  @P0 FADD R21, R22, -1 ;  /* 0xbf80000016150421 */ /* 0x000fc80000000000 */
[----:B------:R-:W-:-:S04]  /*03e0*/  @!P1 FADD R21, R21, -1 ;  /* 0xbf80000015159421 */ /* 0x000fc80000000000 */
[----:B------:R-:W-:Y:S01]  /*03f0*/  @P0 IMAD.MOV.U32 R22, RZ, RZ, R21 ;  /* 0x000000ffff160224 */ /* 0x000fe200078e0015 */
[----:B------:R-:W-:Y:S06]  /*0400*/  @P0 BRA `(.L_x_4) ;  /* 0x0000000000200947 */ /* 0x000fec0003800000 */
[----:B------:R-:W-:Y:S01]  /*0410*/  FADD R21, |R24|, |R24| ;  /* 0x4000001818157221 */ /* 0x000fe20000000200 */
[----:B------:R-:W-:-:S04]  /*0420*/  FADD R22, R22, 1 ;  /* 0x3f80000016167421 */ /* 0x000fc80000000000 */
[----:B------:R-:W-:-:S13]  /*0430*/  FSETP.GE.AND P0, PT, R25, R21, PT ;  /* 0x000000151900720b */ /* 0x000fda0003f06000 */
[----:B------:R-:W-:-:S05]  /*0440*/  @P0 FFMA R21, |R24|, -3, R25 ;  /* 0xc040000018150823 */ /* 0x000fca0000000219 */
[----:B------:R-:W-:Y:S01]  /*0450*/  FSETP.GE.AND P1, PT, R21, RZ, P0 ;  /* 0x000000ff1500720b */ /* 0x000fe20000726000 */
[----:B------:R-:W-:-:S12]  /*0460*/  @P0 FADD R21, R22, 1 ;  /* 0x3f80000016150421 */ /* 0x000fd80000000000 */
[----:B------:R-:W-:-:S04]  /*0470*/  @P1 FADD R21, R21, 1 ;  /* 0x3f80000015151421 */ /* 0x000fc80000000000 */
[----:B------:R-:W-:-:S07]  /*0480*/  @P0 IMAD.MOV.U32 R22, RZ, RZ, R21 ;  /* 0x000000ffff160224 */ /* 0x000fce00078e0015 */
.L_x_4:
[----:B------:R-:W-:Y:S05]  /*0490*/  BSYNC.RECONVERGENT B1 ;  /* 0x0000000000017941 */ /* 0x000fea0003800200 */
.L_x_3:
[----:B------:R-:W-:Y:S01]  /*04a0*/  FFMA R19, -|R24|, R22, R19 ;  /* 0x0000001618137223 */ /* 0x000fe20000000313 */
[----:B------:R-:W-:Y:S06]  /*04b0*/  BRA `(.L_x_1) ;  /* 0x0000000000787947 */ /* 0x000fec0003800000 */
.L_x_2:
[----:B------:R-:W-:Y:S01]  /*04c0*/  LOP3.LUT R30, R28, 0xff800000, RZ, 0xc0, !PT ;  /* 0xff8000001c1e7812 */ /* 0x000fe200078ec0ff */
[----:B------:R-:W-:Y:S01]  /*04d0*/  BSSY.RECONVERGENT B1, `(.L_x_5) ;  /* 0x000001a000017945 */ /* 0x000fe20003800200 */
[C---:B------:R-:W-:Y:S02]  /*04e0*/  ISETP.GT.U32.AND P0, PT, R19.reuse, 0x7f7fffff, PT ;  /* 0x7f7fffff1300780c */ /* 0x040fe40003f04070 */
[C---:B------:R-:W-:Y:S02]  /*04f0*/  IADD3 R21, PT, PT, R19.reuse, 0xb800000, -R30 ;  /* 0x0b80000013157810 */ /* 0x040fe40007ffe81e */
[----:B------:R-:W-:Y:S02]  /*0500*/  LOP3.LUT R19, R19, 0x7fffff, RZ, 0xc0, !PT ;  /* 0x007fffff13137812 */ /* 0x000fe400078ec0ff */
[----:B------:R-:W-:Y:S02]  /*0510*/  LOP3.LUT P1, R22, R21, 0xff800000, RZ, 0xc0, !PT ;  /* 0xff80000015167812 */ /* 0x000fe4000782c0ff */
[----:B------:R-:W-:-:S02]  /*0520*/  FSETP.GT.AND P2, PT, |R24|, RZ, PT ;  /* 0x000000ff1800720b */ /* 0x000fc40003f44200 */
[----:B------:R-:W-:Y:S02]  /*0530*/  FSEL R21, R30, +QNAN , !P0 ;  /* 0x7fffffff1e157808 */ /* 0x000fe40004000000 */
[----:B------:R-:W-:Y:S02]  /*0540*/  LOP3.LUT R19, R19, 0x3f800000, RZ, 0xfc, !PT ;  /* 0x3f80000013137812 */ /* 0x000fe400078efcff */
[----:B------:R-:W-:-:S05]  /*0550*/  FSEL R25, R21, +QNAN , P2 ;  /* 0x7fffffff15197808 */ /* 0x000fca0001000000 */
[----:B------:R-:W-:Y:S05]  /*0560*/  @!P1 BRA `(.L_x_6) ;  /* 0x0000000000409947 */ /* 0x000fea0003800000 */
[----:B------:R-:W-:-:S04]  /*0570*/  LOP3.LUT R21, R28, 0x7fffff, RZ, 0xc0, !PT ;  /* 0x007fffff1c157812 */ /* 0x000fc800078ec0ff */
[----:B------:R-:W-:-:S04]  /*0580*/  LOP3.LUT R28, R21, 0x3f800000, RZ, 0xfc, !PT ;  /* 0x3f800000151c7812 */ /* 0x000fc800078efcff */
[----:B------:R0:W1:Y:S03]  /*0590*/  MUFU.RCP R27, R28 ;  /* 0x0000001c001b7308 */ /* 0x0000660000001000 */
.L_x_7:
[----:B------:R-:W-:-:S05]  /*05a0*/  VIMNMX.U32 R21, PT, PT, R22, 0xb800000, PT ;  /* 0x0b80000016157848 */ /* 0x000fca0003fe0000 */
[----:B------:R-:W-:Y:S02]  /*05b0*/  IMAD.IADD R19, R21, 0x1, R19 ;  /* 0x0000000115137824 */ /* 0x000fe400078e0213 */
[----:B------:R-:W-:Y:S02]  /*05c0*/  IMAD.IADD R22, R22, 0x1, -R21 ;  /* 0x0000000116167824 */ /* 0x000fe400078e0a15 */
[----:B-1----:R-:W-:-:S03]  /*05d0*/  FMUL R24, R27, R19 ;  /* 0x000000131b187220 */ /* 0x002fc60000400000 */
[----:B------:R-:W-:Y:S01]  /*05e0*/  ISETP.NE.AND P1, PT, R22, RZ, PT ;  /* 0x000000ff1600720c */ /* 0x000fe20003f25270 */
[----:B------:R-:W-:-:S04]  /*05f0*/  FFMA R23, -R28, R24, R19 ;  /* 0x000000181c177223 */ /* 0x000fc80000000113 */
[----:B------:R-:W-:-:S04]  /*0600*/  FFMA R24, R27, R23, R24 ;  /* 0x000000171b187223 */ /* 0x000fc80000000018 */
[----:B------:R-:W-:-:S04]  /*0610*/  FFMA R23, -R28, R24, R19 ;  /* 0x000000181c177223 */ /* 0x000fc80000000113 */
[----:B------:R-:W-:-:S04]  /*0620*/  FFMA.RZ R23, R27, R23, R24 ;  /* 0x000000171b177223 */ /* 0x000fc8000000c018 */
[----:B------:R-:W1:Y:S02]  /*0630*/  FRND.TRUNC R24, R23 ;  /* 0x0000001700187307 */ /* 0x000e64000020d000 */
[----:B-1----:R-:W-:-:S05]  /*0640*/  FFMA R19, -R28, R24, R19 ;  /* 0x000000181c137223 */ /* 0x002fca0000000113 */
[----:B------:R-:W-:-:S13]  /*0650*/  ISETP.NE.AND P0, PT, R19, RZ, PT ;  /* 0x000000ff1300720c */ /* 0x000fda0003f05270 */
[----:B------:R-:W-:Y:S05]  /*0660*/  @P0 BRA P1, `(.L_x_7) ;  /* 0xfffffffc00cc0947 */ /* 0x000fea000083ffff */
.L_x_6:
[----:B------:R-:W-:Y:S05]  /*0670*/  BSYNC.RECONVERGENT B1 ;  /* 0x0000000000017941 */ /* 0x000fea0003800200 */
.L_x_5:
[----:B------:R-:W-:-:S04]  /*0680*/  FMUL R22, R19, 1.1920928955078125e-07 ;  /* 0x3400000013167820 */ /* 0x000fc80000400000 */
[----:B------:R-:W-:-:S07]  /*0690*/  FMUL R19, R25, R22 ;  /* 0x0000001619137220 */ /* 0x000fce0000400000 */
.L_x_1:
[----:B------:R-:W-:Y:S05]  /*06a0*/  BSYNC.RECONVERGENT B0 ;  /* 0x0000000000007941 */ /* 0x000fea0003800200 */
.L_x_0:
[C---:B------:R-:W-:Y:S01]  /*06b0*/  FSETP.NAN.AND P0, PT, |R19|.reuse, |R19|, PT ;  /* 0x400000131300720b */ /* 0x040fe20003f08200 */
[----:B------:R-:W-:Y:S01]  /*06c0*/  BSSY.RECONVERGENT B1, `(.L_x_8) ;  /* 0x0000050000017945 */ /* 0x000fe20003800200 */
[----:B------:R-:W-:-:S04]  /*06d0*/  LOP3.LUT R22, R19, 0x80000000, R26, 0xb8, !PT ;  /* 0x8000000013167812 */ /* 0x000fc800078eb81a */
[----:B------:R-:W-:Y:S02]  /*06e0*/  FSEL R22, R19, R22, P0 ;  /* 0x0000001613167208 */ /* 0x000fe40000000000 */
[----:B------:R-:W-:-:S03]  /*06f0*/  ISETP.GT.U32.AND P0, PT, R0, 0xe, PT ;  /* 0x0000000e0000780c */ /* 0x000fc60003f04070 */
[----:B------:R1:W-:Y:S10]  /*0700*/  STS [R17], R22 ;  /* 0x0000001611007388 */ /* 0x0003f40000000800 */
[----:B-1----:R-:W-:Y:S05]  /*0710*/  @P0 BRA `(.L_x_9) ;  /* 0x0000000400280947 */ /* 0x002fea0003800000 */
[----:B------:R-:W2:Y:S04]  /*0720*/  LDG.E.CONSTANT R22, desc[UR8][R2.64+0x190] ;  /* 0x0001900802167981 */ /* 0x000ea8000c1e9900 */
[----:B------:R-:W3:Y:S01]  /*0730*/  LDG.E.CONSTANT R24, desc[UR8][R4.64+0x190] ;  /* 0x0001900804187981 */ /* 0x000ee2000c1e9900 */
[----:B------:R-:W-:Y:S01]  /*0740*/  BSSY.RECONVERGENT B0, `(.L_x_10) ;  /* 0x0000043000007945 */ /* 0x000fe20003800200 */
[C---:B--2---:R-:W-:Y:S01]  /*0750*/  FADD R19, |R22|.reuse, -RZ ;  /* 0x800000ff16137221 */ /* 0x044fe20000000200 */
[----:B---3--:R-:W-:-:S13]  /*0760*/  FSETP.GEU.AND P1, PT, |R22|, |R24|, PT ;  /* 0x400000181600720b */ /* 0x008fda0003f2e200 */
        /* <DEDUP_REMOVED lines=11> */
[----:B------:R-:W1:Y:S02]  /*0820*/  MUFU.RCP R2, R2 ;  /* 0x0000000200027308 */ /* 0x000e640000001000 */
[----:B-1----:R-:W-:-:S06]  /*0830*/  FMUL R3, R2, R3 ;  /* 0x0000000302037220 */ /* 0x002fcc0000400000 */
[----:B------:R-:W1:Y:S02]  /*0840*/  FRND.TRUNC R4, R3 ;  /* 0x0000000300047307 */ /* 0x000e64000020d000 */
[----:B-1----:R-:W-:-:S05]  /*0850*/  FFMA R21, -|R24|, R4, R19 ;  /* 0x0000000418157223 */ /* 0x002fca0000000313 */
[----:B------:R-:W-:-:S13]  /*0860*/  ISETP.GE.U32.AND P1, PT, R21, R5, PT ;  /* 0x000000051500720c */ /* 0x000fda0003f26070 */
[----:B------:R-:W-:Y:S05]  /*0870*/  @!P1 BRA `(.L_x_14) ;  /* 0x0000000000389947 */ /* 0x000fea0003800000 */
[----:B------:R-:W-:-:S13]  /*0880*/  ISETP.GT.U32.AND P1, PT, R21, -0x80000000, PT ;  /* 0x800000001500780c */ /* 0x000fda0003f24070 */
[----:B------:R-:W-:Y:S05]  /*0890*/  @P1 BRA `(.L_x_15) ;  /* 0x0000000000241947 */ /* 0x000fea0003800000 */
[----:B------:R-:W-:Y:S01]  /*08a0*/  FADD R2, |R24|, |R24| ;  /* 0x4000001818027221 */ /* 0x000fe20000000200 */
[----:B------:R-:W-:-:S04]  /*08b0*/  FADD R4, R4, 1 ;  /* 0x3f80000004047421 */ /* 0x000fc80000000000 */
[----:B------:R-:W-:-:S13]  /*08c0*/  FSETP.GE.AND P1, PT, R21, R2, PT ;  /* 0x000000021500720b */ /* 0x000fda0003f26000 */
[----:B------:R-:W-:Y:S05]  /*08d0*/  @!P1 BRA `(.L_x_14) ;  /* 0x0000000000209947 */ /* 0x000fea0003800000 */
[----:B------:R-:W-:Y:S01]  /*08e0*/  FFMA R2, |R24|, -3, R21 ;  /* 0xc040000018027823 */ /* 0x000fe20000000215 */
[----:B------:R-:W-:-:S04]  /*08f0*/  FADD R4, R4, 1 ;  /* 0x3f80000004047421 */ /* 0x000fc80000000000 */
[----:B------:R-:W-:-:S13]  /*0900*/  FSETP.GE.AND P1, PT, R2, RZ, PT ;  /* 0x000000ff0200720b */ /* 0x000fda0003f26000 */
[----:B------:R-:W-:Y:S01]  /*0910*/  @P1 FADD R4, R4, 1 ;  /* 0x3f80000004041421 */ /* 0x000fe20000000000 */
[----:B------:R-:W-:Y:S06]  /*0920*/  BRA `(.L_x_14) ;  /* 0x00000000000c7947 */ /* 0x000fec0003800000 */
.L_x_15:
[----:B------:R-:W-:Y:S01]  /*0930*/  FSETP.GEU.AND P1, PT, R21, -|R24|, PT ;  /* 0xc00000181500720b */ /* 0x000fe20003f2e000 */
[----:B------:R-:W-:-:S12]  /*0940*/  FADD R4, R4, -1 ;  /* 0xbf80000004047421 */ /* 0x000fd80000000000 */
[----:B------:R-:W-:-:S07]  /*0950*/  @!P1 FADD R4, R4, -1 ;  /* 0xbf80000004049421 */ /* 0x000fce0000000000 */
.L_x_14:
[----:B------:R-:W-:Y:S05]  /*0960*/  BSYNC.RECONVERGENT B2 ;  /* 0x0000000000027941 */ /* 0x000fea0003800200 */
.L_x_13:
[----:B------:R-:W-:Y:S01]  /*0970*/  FFMA R19, -|R24|, R4, R19 ;  /* 0x0000000418137223 */ /* 0x000fe20000000313 */
[----:B------:R-:W-:Y:S06]  /*0980*/  BRA `(.L_x_11) ;  /* 0x0000000000787947 */ /* 0x000fec0003800000 */
.L_x_12:
        /* <DEDUP_REMOVED lines=13> */
[----:B------:R1:W2:Y:S03]  /*0a60*/  MUFU.RCP R23, R24 ;  /* 0x0000001800177308 */ /* 0x0002a60000001000 */
.L_x_18:
[----:B------:R-:W-:-:S05]  /*0a70*/  VIMNMX.U32 R2, PT, PT, R3, 0xb800000, PT ;  /* 0x0b80000003027848 */ /* 0x000fca0003fe0000 */
[----:B------:R-:W-:Y:S02]  /*0a80*/  IMAD.IADD R19, R2, 0x1, R19 ;  /* 0x0000000102137824 */ /* 0x000fe400078e0213 */
[----:B------:R-:W-:Y:S02]  /*0a90*/  IMAD.IADD R3, R3, 0x1, -R2 ;  /* 0x0000000103037824 */ /* 0x000fe400078e0a02 */
[----:B--2---:R-:W-:-:S03]  /*0aa0*/  FMUL R4, R23, R19 ;  /* 0x0000001317047220 */ /* 0x004fc60000400000 */
[----:B------:R-:W-:Y:S01]  /*0ab0*/  ISETP.NE.AND P2, PT, R3, RZ, PT ;  /* 0x000000ff0300720c */ /* 0x000fe20003f45270 */
[----:B------:R-:W-:-:S04]  /*0ac0*/  FFMA R5, -R24, R4, R19 ;  /* 0x0000000418057223 */ /* 0x000fc80000000113 */
[----:B------:R-:W-:-:S04]  /*0ad0*/  FFMA R4, R23, R5, R4 ;  /* 0x0000000517047223 */ /* 0x000fc80000000004 */
[----:B------:R-:W-:-:S04]  /*0ae0*/  FFMA R5, -R24, R4, R19 ;  /* 0x0000000418057223 */ /* 0x000fc80000000113 */
[----:B------:R-:W-:-:S04]  /*0af0*/  FFMA.RZ R5, R23, R5, R4 ;  /* 0x0000000517057223 */ /* 0x000fc8000000c004 */
[----:B------:R-:W2:Y:S02]  /*0b00*/  FRND.TRUNC R4, R5 ;  /* 0x0000000500047307 */ /* 0x000ea4000020d000 */
[----:B--2---:R-:W-:-:S05]  /*0b10*/  FFMA R19, -R24, R4, R19 ;  /* 0x0000000418137223 */ /* 0x004fca0000000113 */
[----:B------:R-:W-:-:S13]  /*0b20*/  ISETP.NE.AND P1, PT, R19, RZ, PT ;  /* 0x000000ff1300720c */ /* 0x000fda0003f25270 */
[----:B------:R-:W-:Y:S05]  /*0b30*/  @P1 BRA P2, `(.L_x_18) ;  /* 0xfffffffc00cc1947 */ /* 0x000fea000103ffff */
.L_x_17:
[----:B------:R-:W-:Y:S05]  /*0b40*/  BSYNC.RECONVERGENT B2 ;  /* 0x0000000000027941 */ /* 0x000fea0003800200 */
.L_x_16:
[----:B------:R-:W-:-:S04]  /*0b50*/  FMUL R2, R19, 1.1920928955078125e-07 ;  /* 0x3400000013027820 */ /* 0x000fc80000400000 */
[----:B------:R-:W-:-:S07]  /*0b60*/  FMUL R19, R21, R2 ;  /* 0x0000000215137220 */ /* 0x000fce0000400000 */
.L_x_11:
[----:B------:R-:W-:Y:S05]  /*0b70*/  BSYNC.RECONVERGENT B0 ;  /* 0x0000000000007941 */ /* 0x000fea0003800200 */
.L_x_10:
[C---:B------:R-:W-:Y:S02]  /*0b80*/  FSETP.NAN.AND P1, PT, |R19|.reuse, |R19|, PT ;  /* 0x400000131300720b */ /* 0x040fe40003f28200 */
[----:B------:R-:W-:-:S04]  /*0b90*/  LOP3.LUT R2, R19, 0x80000000, R22, 0xb8, !PT ;  /* 0x8000000013027812 */ /* 0x000fc800078eb816 */
[----:B------:R-:W-:-:S05]  /*0ba0*/  FSEL R2, R19, R2, P1 ;  /* 0x0000000213027208 */ /* 0x000fca0000800000 */
[----:B------:R2:W-:Y:S02]  /*0bb0*/  STS [R17+0x64], R2 ;  /* 0x0000640211007388 */ /* 0x0005e40000000800 */
.L_x_9:
[----:B------:R-:W-:Y:S05]  /*0bc0*/  BSYNC.RECONVERGENT B1 ;  /* 0x0000000000017941 */ /* 0x000fea0003800200 */
.L_x_8:
[----:B--2---:R-:W2:Y:S01]  /*0bd0*/  LDC.64 R2, c[0x0][0x398] ;  /* 0x0000e600ff027b82 */ /* 0x004ea20000000a00 */
[----:B------:R-:W-:-:S04]  /*0be0*/  IMAD R5, R15, 0x5, R20 ;  /* 0x000000050f057824 */ /* 0x000fc800078e0214 */
[----:B--2---:R-:W-:-:S05]  /*0bf0*/  IMAD.WIDE.U32 R2, R5, 0x4, R2 ;  /* 0x0000000405027825 */ /* 0x004fca00078e0002 */
[----:B------:R-:W2:Y:S04]  /*0c00*/  LDG.E.CONSTANT R5, desc[UR8][R2.64] ;  /* 0x0000000802057981 */ /* 0x000ea8000c1e9900 */
[----:B------:R-:W3:Y:S01]  /*0c10*/  @!P0 LDG.E.CONSTANT R19, desc[UR8][R2.64+0x190] ;  /* 0x0001900802138981 */ /* 0x000ee2000c1e9900 */
[----:B------:R-:W-:-:S03]  /*0c20*/  VIADD R15, R15, 0x1 ;  /* 0x000000010f0f7836 */ /* 0x000fc60000000000 */
[----:B--2---:R-:W-:Y:S04]  /*0c30*/  STS [R16], R5 ;  /* 0x0000000510007388 */ /* 0x004fe80000000800 */
[----:B---3--:R-:W-:Y:S01]  /*0c40*/  @!P0 STS [R16+0x64], R19 ;  /* 0x0000641310008388 */ /* 0x008fe20000000800 */
[----:B------:R-:W-:Y:S01]  /*0c50*/  BAR.SYNC.DEFER_BLOCKING 0x0 ;  /* 0x0000000000007b1d */ /* 0x000fe20000010000 */
[----:B------:R-:W-:-:S05]  /*0c60*/  ISETP.NE.AND P0, PT, R15, 0x4, PT ;  /* 0x000000040f00780c */ /* 0x000fca0003f05270 */
[----:B------:R-:W-:Y:S04]  /*0c70*/  LDS R4, [R14] ;  /* 0x000000000e047984 */ /* 0x000fe80000000800 */
[----:B------:R-:W2:Y:S04]  /*0c80*/  LDS R21, [R18] ;  /* 0x0000000012157984 */ /* 0x000ea80000000800 */
[----:B------:R-:W-:Y:S04]  /*0c90*/  LDS R23, [R14+0x14] ;  /* 0x000014000e177984 */ /* 0x000fe80000000800 */
[----:B------:R-:W3:Y:S04]  /*0ca0*/  LDS R22, [R18+0x14] ;  /* 0x0000140012167984 */ /* 0x000ee80000000800 */
[----:B-1----:R-:W-:Y:S04]  /*0cb0*/  LDS R24, [R14+0x28] ;  /* 0x000028000e187984 */ /* 0x002fe80000000800 */
[----:B------:R-:W1:Y:S04]  /*0cc0*/  LDS R25, [R18+0x28] ;  /* 0x0000280012197984 */ /* 0x000e680000000800 */
[----:B------:R-:W-:Y:S04]  /*0cd0*/  LDS R27, [R14+0x3c] ;  /* 0x00003c000e1b7984 */ /* 0x000fe80000000800 */
[----:B------:R-:W4:Y:S04]  /*0ce0*/  LDS R2, [R18+0x3c] ;  /* 0x00003c0012027984 */ /* 0x000f280000000800 */
[----:B------:R-:W-:Y:S04]  /*0cf0*/  LDS R26, [R14+0x50] ;  /* 0x000050000e1a7984 */ /* 0x000fe80000000800 */
[----:B------:R-:W5:Y:S04]  /*0d00*/  LDS R3, [R18+0x50] ;  /* 0x0000500012037984 */ /* 0x000f680000000800 */
[----:B------:R-:W-:Y:S04]  /*0d10*/  LDS R5, [R14+0x64] ;  /* 0x000064000e057984 */ /* 0x000fe80000000800 */
[----:B------:R-:W5:Y:S01]  /*0d20*/  LDS R19, [R18+0x64] ;  /* 0x0000640012137984 */ /* 0x000f620000000800 */
[----:B--2---:R-:W-:-:S03]  /*0d30*/  FFMA R13, R4, R21, R13 ;  /* 0x00000015040d7223 */ /* 0x004fc6000000000d */
[----:B0-----:R-:W-:Y:S04]  /*0d40*/  LDS R28, [R14+0x78] ;  /* 0x000078000e1c7984 */ /* 0x001fe80000000800 */
[----:B------:R-:W0:Y:S01]  /*0d50*/  LDS R29, [R18+0x78] ;  /* 0x00007800121d7984 */ /* 0x000e220000000800 */
[----:B---3--:R-:W-:-:S03]  /*0d60*/  FFMA R12, R23, R22, R12 ;  /* 0x00000016170c7223 */ /* 0x008fc6000000000c */
[----:B------:R-:W-:Y:S04]  /*0d70*/  LDS R31, [R14+0x8c] ;  /* 0x00008c000e1f7984 */ /* 0x000fe80000000800 */
[----:B------:R-:W2:Y:S01]  /*0d80*/  LDS R30, [R18+0x8c] ;  /* 0x00008c00121e7984 */ /* 0x000ea20000000800 */
[----:B-1----:R-:W-:Y:S01]  /*0d90*/  FFMA R11, R24, R25, R11 ;  /* 0x00000019180b7223 */ /* 0x002fe2000000000b */
[----:B----4-:R-:W-:Y:S01]  /*0da0*/  FFMA R10, R27, R2, R10 ;  /* 0x000000021b0a7223 */ /* 0x010fe2000000000a */
[----:B-----5:R-:W-:Y:S01]  /*0db0*/  FFMA R9, R26, R3, R9 ;  /* 0x000000031a097223 */ /* 0x020fe20000000009 */
[----:B------:R-:W-:Y:S01]  /*0dc0*/  FFMA R8, R5, R19, R8 ;  /* 0x0000001305087223 */ /* 0x000fe20000000008 */
[----:B0-----:R-:W-:Y:S01]  /*0dd0*/  FFMA R7, R28, R29, R7 ;  /* 0x0000001d1c077223 */ /* 0x001fe20000000007 */
[----:B--2---:R-:W-:Y:S01]  /*0de0*/  FFMA R6, R31, R30, R6 ;  /* 0x0000001e1f067223 */ /* 0x004fe20000000006 */
[----:B------:R-:W-:Y:S06]  /*0df0*/  @P0 BRA `(.L_x_19) ;  /* 0xfffffff000fc0947 */ /* 0x000fec000383ffff */
[----:B------:R-:W0:Y:S02]  /*0e00*/  LDC.64 R2, c[0x0][0x380] ;  /* 0x0000e000ff027b82 */ /* 0x000e240000000a00 */
[----:B0-----:R-:W-:-:S05]  /*0e10*/  IMAD.WIDE.U32 R2, R0, 0x4, R2 ;  /* 0x0000000400027825 */ /* 0x001fca00078e0002 */
[----:B------:R-:W-:Y:S04]  /*0e20*/  STG.E desc[UR8][R2.64], R13 ;  /* 0x0000000d02007986 */ /* 0x000fe8000c101908 */
[----:B------:R-:W-:Y:S04]  /*0e30*/  STG.E desc[UR8][R2.64+0x64], R12 ;  /* 0x0000640c02007986 */ /* 0x000fe8000c101908 */
[----:B------:R-:W-:Y:S04]  /*0e40*/  STG.E desc[UR8][R2.64+0xc8], R11 ;  /* 0x0000c80b02007986 */ /* 0x000fe8000c101908 */
[----:B------:R-:W-:Y:S04]  /*0e50*/  STG.E desc[UR8][R2.64+0x12c], R10 ;  /* 0x00012c0a02007986 */ /* 0x000fe8000c101908 */
[----:B------:R-:W-:Y:S04]  /*0e60*/  STG.E desc[UR8][R2.64+0x190], R9 ;  /* 0x0001900902007986 */ /* 0x000fe8000c101908 */
[----:B------:R-:W-:Y:S04]  /*0e70*/  STG.E desc[UR8][R2.64+0x1f4], R8 ;  /* 0x0001f40802007986 */ /* 0x000fe8000c101908 */
[----:B------:R-:W-:Y:S04]  /*0e80*/  STG.E desc[UR8][R2.64+0x258], R7 ;  /* 0x0002580702007986 */ /* 0x000fe8000c101908 */
[----:B------:R-:W-:Y:S01]  /*0e90*/  STG.E desc[UR8][R2.64+0x2bc], R6 ;  /* 0x0002bc0602007986 */ /* 0x000fe2000c101908 */
[----:B------:R-:W-:Y:S05]  /*0ea0*/  EXIT ;  /* 0x000000000000794d */ /* 0x000fea0003800000 */
.L_x_20:
[----:B------:R-:W-:-:S00]  /*0eb0*/  BRA `(.L_x_20) ;  /* 0xfffffffc00fc7947 */ /* 0x000fc0000383ffff */
[----:B------:R-:W-:-:S00]  /*0ec0*/  NOP ;  /* 0x0000000000007918 */ /* 0x000fc00000000000 */
        /* <DEDUP_REMOVED lines=11> */
.L_x_24:


//--------------------- .text.default_function_kernel_2 --------------------------
	.section	.text.default_function_kernel_2,"ax",@progbits
	.align	128
        .global         default_function_kernel_2
        .type           default_function_kernel_2,@function
        .size           default_function_kernel_2,(.L_x_25 - default_function_kernel_2)
        .other          default_function_kernel_2,@"STO_CUDA_ENTRY STV_DEFAULT"
default_function_kernel_2:
.text.default_function_kernel_2:
[----:B------:R-:W-:Y:S01]  /*0000*/  LDC R1, c[0x0][0x37c] ;  /* 0x0000df00ff017b82 */ /* 0x000fe20000000800 */
[----:B------:R-:W0:Y:S07]  /*0010*/  S2R R0, SR_CTAID.X ;  /* 0x0000000000007919 */ /* 0x000e2e0000002500 */
[----:B------:R-:W0:Y:S01]  /*0020*/  LDC.64 R2, c[0x0][0x388] ;  /* 0x0000e200ff027b82 */ /* 0x000e220000000a00 */
[----:B------:R-:W1:Y:S01]  /*0030*/  LDCU.64 UR4, c[0x0][0x358] ;  /* 0x00006b00ff0477ac */ /* 0x000e620008000a00 */
[----:B0-----:R-:W-:-:S06]  /*0040*/  IMAD.WIDE.U32 R2, R0, 0x4, R2 ;  /* 0x0000000400027825 */ /* 0x001fcc00078e0002 */
[----:B-1----:R-:W2:Y:S02]  /*0050*/  LDG.E.CONSTANT R2, desc[UR4][R2.64] ;  /* 0x0000000402027981 */ /* 0x002ea4000c1e9900 */
[----:B--2---:R-:W-:-:S04]  /*0060*/  FFMA R5, R2, R2, -1 ;  /* 0xbf80000002057423 */ /* 0x004fc80000000002 */
[----:B------:R-:W0:Y:S01]  /*0070*/  MUFU.RSQ R4, R5 ;  /* 0x0000000500047308 */ /* 0x000e220000001400 */
[C---:B------:R-:W-:Y:S01]  /*0080*/  FSETP.NEU.AND P1, PT, R5.reuse, RZ, PT ;  /* 0x000000ff0500720b */ /* 0x040fe20003f2d000 */
[----:B0-----:R-:W-:Y:S01]  /*0090*/  FMUL R6, R5, R4 ;  /* 0x0000000405067220 */ /* 0x001fe20000400000 */
[----:B------:R-:W-:Y:S01]  /*00a0*/  FMUL R7, R4, 0.5 ;  /* 0x3f00000004077820 */ /* 0x000fe20000400000 */
[----:B------:R-:W-:Y:S02]  /*00b0*/  FADD R4, R2, -1 ;  /* 0xbf80000002047421 */ /* 0x000fe40000000000 */
[----:B------:R-:W-:-:S03]  /*00c0*/  FFMA R8, -R6, R6, R5 ;  /* 0x0000000606087223 */ /* 0x000fc60000000105 */
[----:B------:R-:W-:Y:S01]  /*00d0*/  ISETP.GT.U32.AND P0, PT, R4, 0x4b000000, PT ;  /* 0x4b0000000400780c */ /* 0x000fe20003f04070 */
[----:B------:R-:W-:Y:S01]  /*00e0*/  FFMA R7, R7, R8, R6 ;  /* 0x0000000807077223 */ /* 0x000fe20000000006 */
[----:B------:R-:W-:Y:S01]  /*00f0*/  HFMA2 R6, -RZ, RZ, 1.625, 0 ;  /* 0x3e800000ff067431 */ /* 0x000fe200000001ff */
[----:B------:R-:W-:-:S03]  /*0100*/  MOV R8, 0x3d39bf78 ;  /* 0x3d39bf7800087802 */ /* 0x000fc60000000f00 */
[----:B------:R-:W-:-:S04]  /*0110*/  FSEL R7, R7, RZ, P1 ;  /* 0x000000ff07077208 */ /* 0x000fc80000800000 */
[----:B------:R-:W-:-:S05]  /*0120*/  FSEL R7, R7, -1.0000001192092895508, !P0 ;  /* 0xbf80000107077808 */ /* 0x000fca0004000000 */
[----:B------:R-:W-:-:S04]  /*0130*/  FADD R7, R4, R7 ;  /* 0x0000000704077221 */ /* 0x000fc80000000000 */
[C---:B------:R-:W-:Y:S01]  /*0140*/  FADD.RZ R3, R7.reuse, 1 ;  /* 0x3f80000007037421 */ /* 0x040fe2000000c000 */
[----:B------:R-:W-:-:S04]  /*0150*/  ISETP.GE.U32.AND P1, PT, R7, 0x7f800000, PT ;  /* 0x7f8000000700780c */ /* 0x000fc80003f26070 */
[----:B------:R-:W-:Y:S02]  /*0160*/  IADD3 R3, PT, PT, R3, -0x3f400000, RZ ;  /* 0xc0c0000003037810 */ /* 0x000fe40007ffe0ff */
[----:B------:R-:W-:Y:S02]  /*0170*/  ISETP.GT.AND P2, PT, R7, -0x40800000, P1 ;  /* 0xbf8000000700780c */ /* 0x000fe40000f44270 */
[----:B------:R-:W-:-:S04]  /*0180*/  LOP3.LUT R4, R3, 0xff800000, RZ, 0xc0, !PT ;  /* 0xff80000003047812 */ /* 0x000fc800078ec0ff */
[----:B------:R-:W-:Y:S02]  /*0190*/  IADD3 R5, PT, PT, -R4, 0x40800000, RZ ;  /* 0x4080000004057810 */ /* 0x000fe40007ffe1ff */
[-C--:B------:R-:W-:Y:S02]  /*01a0*/  IADD3 R3, PT, PT, R7, -R4.reuse, RZ ;  /* 0x8000000407037210 */ /* 0x080fe40007ffe0ff */
[----:B------:R-:W-:Y:S01]  /*01b0*/  I2FP.F32.S32 R4, R4 ;  /* 0x0000000400047245 */ /* 0x000fe20000201400 */
[----:B------:R-:W-:-:S04]  /*01c0*/  FFMA R6, R5, R6, -1 ;  /* 0xbf80000005067423 */ /* 0x000fc80000000006 */
[----:B------:R-:W-:-:S04]  /*01d0*/  FADD R3, R3, R6 ;  /* 0x0000000603037221 */ /* 0x000fc80000000000 */
[----:B------:R-:W-:-:S04]  /*01e0*/  FFMA R6, R3, -R8, 0.10546888411045074463 ;  /* 0x3dd8001203067423 */ /* 0x000fc80000000808 */
[----:B------:R-:W-:-:S04]  /*01f0*/  FFMA R6, R3, R6, -0.13229703903198242188 ;  /* 0xbe0778e003067423 */ /* 0x000fc80000000006 */
[----:B------:R-:W-:-:S04]  /*0200*/  FFMA R6, R3, R6, 0.14491446316242218018 ;  /* 0x3e14647503067423 */ /* 0x000fc80000000006 */
[----:B------:R-:W-:-:S04]  /*0210*/  FFMA R6, R3, R6, -0.16641564667224884033 ;  /* 0xbe2a68dd03067423 */ /* 0x000fc80000000006 */
[----:B------:R-:W-:-:S04]  /*0220*/  FFMA R6, R3, R6, 0.19988867640495300293 ;  /* 0x3e4caf9e03067423 */ /* 0x000fc80000000006 */
[----:B------:R-:W-:-:S04]  /*0230*/  FFMA R6, R3, R6, -0.25000196695327758789 ;  /* 0xbe80004203067423 */ /* 0x000fc80000000006 */
[----:B------:R-:W-:-:S04]  /*0240*/  FFMA R6, R3, R6, 0.33333510160446166992 ;  /* 0x3eaaaae603067423 */ /* 0x000fc80000000006 */
[----:B------:R-:W-:-:S04]  /*0250*/  FFMA R6, R3, R6, -0.5 ;  /* 0xbf00000003067423 */ /* 0x000fc80000000006 */
[C---:B------:R-:W-:Y:S01]  /*0260*/  FMUL R8, R3.reuse, R6 ;  /* 0x0000000603087220 */ /* 0x040fe20000400000 */
[----:B------:R-:W-:Y:S02]  /*0270*/  FMUL R6, R4, 1.1920928955078125e-07 ;  /* 0x3400000004067820 */ /* 0x000fe40000400000 */
[----:B------:R-:W0:Y:S01]  /*0280*/  LDC.64 R4, c[0x0][0x380] ;  /* 0x0000e000ff047b82 */ /* 0x000e220000000a00 */
[----:B------:R-:W-:Y:S01]  /*0290*/  FFMA R3, R3, R8, R3 ;  /* 0x0000000803037223 */ /* 0x000fe20000000003 */
[----:B------:R-:W-:-:S03]  /*02a0*/  @P1 MOV R8, 0x7f800000 ;  /* 0x7f80000000081802 */ /* 0x000fc60000000f00 */
[----:B------:R-:W-:Y:S02]  /*02b0*/  FFMA R3, R6, 0.69314718246459960938, R3 ;  /* 0x3f31721806037823 */ /* 0x000fe40000000003 */
[C---:B------:R-:W-:Y:S01]  /*02c0*/  @P2 FFMA R3, R7.reuse, R8, +INF ;  /* 0x7f80000007032423 */ /* 0x040fe20000000008 */
[----:B------:R-:W-:-:S04]  /*02d0*/  @P1 FSETP.NEU.AND P2, PT, R7, RZ, PT ;  /* 0x000000ff0700120b */ /* 0x000fc80003f4d000 */
[----:B------:R-:W-:-:S05]  /*02e0*/  @P1 FSEL R3, R3, -RZ, P2 ;  /* 0x800000ff03031208 */ /* 0x000fca0001000000 */
[----:B------:R-:W-:-:S04]  /*02f0*/  @P0 FADD R3, R3, 0.69314718246459960938 ;  /* 0x3f31721803030421 */ /* 0x000fc80000000000 */
[----:B------:R-:W-:Y:S01]  /*0300*/  FADD R3, R2, R3 ;  /* 0x0000000302037221 */ /* 0x000fe20000000000 */
[----:B0-----:R-:W-:-:S05]  /*0310*/  IMAD.WIDE.U32 R4, R0, 0x4, R4 ;  /* 0x0000000400047825 */ /* 0x001fca00078e0004 */
[----:B------:R-:W-:Y:S01]  /*0320*/  STG.E desc[UR4][R4.64], R3 ;  /* 0x0000000304007986 */ /* 0x000fe2000c101904 */
[----:B------:R-:W-:Y:S05]  /*0330*/  EXIT ;  /* 0x000000000000794d */ /* 0x000fea0003800000 */
.L_x_21:
        /* <DEDUP_REMOVED lines=12> */
.L_x_25:


//--------------------- .text.default_function_kernel --------------------------
	.section	.text.default_function_kernel,"ax",@progbits
	.align	128
        .global         default_function_kernel
        .type           default_function_kernel,@function
        .size           default_function_kernel,(.L_x_26 - default_function_kernel)
        .other          default_function_kernel,@"STO_CUDA_ENTRY STV_DEFAULT"
default_function_kernel:
.text.default_function_kernel:
[----:B------:R-:W-:Y:S01]  /*0000*/  LDC R1, c[0x0][0x37c] ;  /* 0x0000df00ff017b82 */ /* 0x000fe20000000800 */
[----:B------:R-:W0:Y:S07]  /*0010*/  S2R R5, SR_TID.X ;  /* 0x0000000000057919 */ /* 0x000e2e0000002100 */
[----:B------:R-:W1:Y:S01]  /*0020*/  S2UR UR4, SR_CTAID.X ;  /* 0x00000000000479c3 */ /* 0x000e620000002500 */
[----:B------:R-:W2:Y:S07]  /*0030*/  LDCU.64 UR6, c[0x0][0x358] ;  /* 0x00006b00ff0677ac */ /* 0x000eae0008000a00 */
[----:B------:R-:W3:Y:S01]  /*0040*/  LDC.64 R2, c[0x0][0x388] ;  /* 0x0000e200ff027b82 */ /* 0x000ee20000000a00 */
[----:B-1----:R-:W-:-:S06]  /*0050*/  USHF.L.U32 UR4, UR4, 0x5, URZ ;  /* 0x0000000504047899 */ /* 0x002fcc00080006ff */
[----:B0-----:R-:W-:-:S05]  /*0060*/  LOP3.LUT R5, R5, UR4, RZ, 0xfc, !PT ;  /* 0x0000000405057c12 */ /* 0x001fca000f8efcff */
[----:B---3--:R-:W-:-:S06]  /*0070*/  IMAD.WIDE.U32 R2, R5, 0x4, R2 ;  /* 0x0000000405027825 */ /* 0x008fcc00078e0002 */
[----:B--2---:R-:W2:Y:S02]  /*0080*/  LDG.E.CONSTANT R2, desc[UR6][R2.64] ;  /* 0x0000000602027981 */ /* 0x004ea4000c1e9900 */
[C---:B--2---:R-:W-:Y:S01]  /*0090*/  FFMA R4, R2.reuse, R2, -1 ;  /* 0xbf80000002047423 */ /* 0x044fe20000000002 */
[----:B------:R-:W-:-:S03]  /*00a0*/  FADD R0, R2, -1 ;  /* 0xbf80000002007421 */ /* 0x000fc60000000000 */
[----:B------:R-:W0:Y:S01]  /*00b0*/  MUFU.RSQ R7, R4 ;  /* 0x0000000400077308 */ /* 0x000e220000001400 */
[----:B------:R-:W-:Y:S02]  /*00c0*/  FSETP.NEU.AND P1, PT, R4, RZ, PT ;  /* 0x000000ff0400720b */ /* 0x000fe40003f2d000 */
[----:B------:R-:W-:Y:S01]  /*00d0*/  ISETP.GT.U32.AND P0, PT, R0, 0x4b000000, PT ;  /* 0x4b0000000000780c */ /* 0x000fe20003f04070 */
[----:B0-----:R-:W-:Y:S01]  /*00e0*/  FMUL R9, R4, R7 ;  /* 0x0000000704097220 */ /* 0x001fe20000400000 */
[----:B------:R-:W-:-:S03]  /*00f0*/  FMUL R6, R7, 0.5 ;  /* 0x3f00000007067820 */ /* 0x000fc60000400000 */
[----:B------:R-:W-:-:S04]  /*0100*/  FFMA R7, -R9, R9, R4 ;  /* 0x0000000909077223 */ /* 0x000fc80000000104 */
[----:B------:R-:W-:Y:S01]  /*0110*/  FFMA R6, R6, R7, R9 ;  /* 0x0000000706067223 */ /* 0x000fe20000000009 */
[----:B------:R-:W-:-:S04]  /*0120*/  HFMA2 R7, -RZ, RZ, 1.625, 0 ;  /* 0x3e800000ff077431 */ /* 0x000fc800000001ff */
        /* <DEDUP_REMOVED lines=9> */
[----:B------:R-:W-:Y:S02]  /*01c0*/  IADD3 R2, PT, PT, R0, -R3, RZ ;  /* 0x8000000300027210 */ /* 0x000fe40007ffe0ff */
[----:B------:R-:W-:Y:S01]  /*01d0*/  @P1 MOV R9, 0x7f800000 ;  /* 0x7f80000000091802 */ /* 0x000fe20000000f00 */
[----:B------:R-:W-:Y:S01]  /*01e0*/  FFMA R7, R4, R7, -1 ;  /* 0xbf80000004077423 */ /* 0x000fe20000000007 */
[----:B------:R-:W-:-:S03]  /*01f0*/  MOV R4, 0x3d39bf78 ;  /* 0x3d39bf7800047802 */ /* 0x000fc60000000f00 */
[----:B------:R-:W-:-:S04]  /*0200*/  FADD R7, R2, R7 ;  /* 0x0000000702077221 */ /* 0x000fc80000000000 */
[----:B------:R-:W-:Y:S01]  /*0210*/  FFMA R2, R7, -R4, 0.10546888411045074463 ;  /* 0x3dd8001207027423 */ /* 0x000fe20000000804 */
[----:B------:R-:W-:-:S03]  /*0220*/  I2FP.F32.S32 R4, R3 ;  /* 0x0000000300047245 */ /* 0x000fc60000201400 */
[C---:B------:R-:W-:Y:S02]  /*0230*/  FFMA R2, R7.reuse, R2, -0.13229703903198242188 ;  /* 0xbe0778e007027423 */ /* 0x040fe40000000002 */
[----:B------:R-:W-:Y:S02]  /*0240*/  FMUL R4, R4, 1.1920928955078125e-07 ;  /* 0x3400000004047820 */ /* 0x000fe40000400000 */
[----:B------:R-:W-:-:S04]  /*0250*/  FFMA R2, R7, R2, 0.14491446316242218018 ;  /* 0x3e14647507027423 */ /* 0x000fc80000000002 */
[----:B------:R-:W-:-:S04]  /*0260*/  FFMA R2, R7, R2, -0.16641564667224884033 ;  /* 0xbe2a68dd07027423 */ /* 0x000fc80000000002 */
[----:B------:R-:W-:-:S04]  /*0270*/  FFMA R2, R7, R2, 0.19988867640495300293 ;  /* 0x3e4caf9e07027423 */ /* 0x000fc80000000002 */
[----:B------:R-:W-:-:S04]  /*0280*/  FFMA R2, R7, R2, -0.25000196695327758789 ;  /* 0xbe80004207027423 */ /* 0x000fc80000000002 */
[----:B------:R-:W-:-:S04]  /*0290*/  FFMA R2, R7, R2, 0.33333510160446166992 ;  /* 0x3eaaaae607027423 */ /* 0x000fc80000000002 */
[----:B------:R-:W-:-:S04]  /*02a0*/  FFMA R2, R7, R2, -0.5 ;  /* 0xbf00000007027423 */ /* 0x000fc80000000002 */
[C---:B------:R-:W-:Y:S02]  /*02b0*/  FMUL R6, R7.reuse, R2 ;  /* 0x0000000207067220 */ /* 0x040fe40000400000 */
[----:B------:R-:W0:Y:S02]  /*02c0*/  LDC.64 R2, c[0x0][0x380] ;  /* 0x0000e000ff027b82 */ /* 0x000e240000000a00 */
[----:B------:R-:W-:-:S04]  /*02d0*/  FFMA R7, R7, R6, R7 ;  /* 0x0000000607077223 */ /* 0x000fc80000000007 */
[----:B------:R-:W-:Y:S01]  /*02e0*/  FFMA R4, R4, 0.69314718246459960938, R7 ;  /* 0x3f31721804047823 */ /* 0x000fe20000000007 */
[C---:B------:R-:W-:Y:S01]  /*02f0*/  @P2 FFMA R4, R0.reuse, R9, +INF ;  /* 0x7f80000000042423 */ /* 0x040fe20000000009 */
[----:B------:R-:W-:-:S04]  /*0300*/  @P1 FSETP.NEU.AND P2, PT, R0, RZ, PT ;  /* 0x000000ff0000120b */ /* 0x000fc80003f4d000 */
[----:B------:R-:W-:-:S05]  /*0310*/  @P1 FSEL R4, R4, -RZ, P2 ;  /* 0x800000ff04041208 */ /* 0x000fca0001000000 */
[----:B------:R-:W-:Y:S01]  /*0320*/  @P0 FADD R4, R4, 0.69314718246459960938 ;  /* 0x3f31721804040421 */ /* 0x000fe20000000000 */
[----:B0-----:R-:W-:-:S05]  /*0330*/  IMAD.WIDE.U32 R2, R5, 0x4, R2 ;  /* 0x0000000405027825 */ /* 0x001fca00078e0002 */
[----:B------:R-:W-:Y:S01]  /*0340*/  STG.E desc[UR6][R2.64], R4 ;  /* 0x0000000402007986 */ /* 0x000fe2000c101906 */
[----:B------:R-:W-:Y:S05]  /*0350*/  EXIT ;  /* 0x000000000000794d */ /* 0x000fea0003800000 */
.L_x_22:
        /* <DEDUP_REMOVED lines=10> */
.L_x_26:


//--------------------- .text.default_function_kernel_1 --------------------------
	.section	.text.default_function_kernel_1,"ax",@progbits
	.align	128
        .global         default_function_kernel_1
        .type           default_function_kernel_1,@function
        .size           default_function_kernel_1,(.L_x_27 - default_function_kernel_1)
        .other          default_function_kernel_1,@"STO_CUDA_ENTRY STV_DEFAULT"
default_function_kernel_1:
.text.default_function_kernel_1:
        /* <DEDUP_REMOVED lines=8> */
[----:B--2---:R-:W2:Y:S01]  /*0080*/  LDG.E.CONSTANT R2, desc[UR6][R2.64] ;  /* 0x0000000602027981 */ /* 0x004ea2000c1e9900 */
[----:B------:R-:W-:Y:S01]  /*0090*/  MOV R9, 0x3d39bf78 ;  /* 0x3d39bf7800097802 */ /* 0x000fe20000000f00 */
        /* <DEDUP_REMOVED lines=22> */
[----:B------:R-:W-:Y:S01]  /*0200*/  FADD R3, R3, R4 ;  /* 0x0000000403037221 */ /* 0x000fe20000000000 */
[----:B------:R-:W-:-:S03]  /*0210*/  FMUL R2, R2, 1.1920928955078125e-07 ;  /* 0x3400000002027820 */ /* 0x000fc60000400000 */
        /* <DEDUP_REMOVED lines=8> */
[----:B------:R-:W-:-:S04]  /*02a0*/  FMUL R4, R3, R4 ;  /* 0x0000000403047220 */ /* 0x000fc80000400000 */
[----:B------:R-:W-:Y:S01]  /*02b0*/  FFMA R3, R3, R4, R3 ;  /* 0x0000000403037223 */ /* 0x000fe20000000003 */
[----:B------:R-:W-:-:S03]  /*02c0*/  @P1 MOV R4, 0x7f800000 ;  /* 0x7f80000000041802 */ /* 0x000fc60000000f00 */
[----:B------:R-:W-:Y:S02]  /*02d0*/  FFMA R2, R2, 0.69314718246459960938, R3 ;  /* 0x3f31721802027823 */ /* 0x000fe40000000003 */
[C---:B------:R-:W-:Y:S01]  /*02e0*/  @P2 FFMA R2, R7.reuse, R4, +INF ;  /* 0x7f80000007022423 */ /* 0x040fe20000000004 */
[----:B------:R-:W-:-:S04]  /*02f0*/  @P1 FSETP.NEU.AND P2, PT, R7, RZ, PT ;  /* 0x000000ff0700120b */ /* 0x000fc80003f4d000 */
[----:B------:R-:W-:-:S04]  /*0300*/  @P1 FSEL R2, R2, -RZ, P2 ;  /* 0x800000ff02021208 */ /* 0x000fc80001000000 */
[----:B------:R-:W-:-:S05]  /*0310*/  MOV R6, R2 ;  /* 0x0000000200067202 */ /* 0x000fca0000000f00 */
[----:B------:R-:W-:-:S04]  /*0320*/  @P0 FADD R6, R6, 0.69314718246459960938 ;  /* 0x3f31721806060421 */ /* 0x000fc80000000000 */
[C---:B------:R-:W-:Y:S01]  /*0330*/  FFMA R2, R6.reuse, R6, 1 ;  /* 0x3f80000006027423 */ /* 0x040fe20000000006 */
[----:B------:R-:W-:-:S03]  /*0340*/  FSETP.GT.AND P0, PT, |R6|, 8388608, PT ;  /* 0x4b0000000600780b */ /* 0x000fc60003f04200 */
[----:B------:R-:W0:Y:S02]  /*0350*/  MUFU.RSQ R3, R2 ;  /* 0x0000000200037308 */ /* 0x000e240000001400 */
[----:B0-----:R-:W-:-:S06]  /*0360*/  FFMA R3, R2, R3, 1 ;  /* 0x3f80000002037423 */ /* 0x001fcc0000000003 */
[----:B------:R-:W0:Y:S02]  /*0370*/  MUFU.RCP R3, R3 ;  /* 0x0000000300037308 */ /* 0x000e240000001000 */
[----:B0-----:R-:W-:-:S04]  /*0380*/  FMUL R4, |R6|, R3 ;  /* 0x0000000306047220 */ /* 0x001fc80000400200 */
[----:B------:R-:W-:-:S05]  /*0390*/  FFMA R4, |R6|, R4, |R6| ;  /* 0x0000000406047223 */ /* 0x000fca0000000606 */
[----:B------:R-:W-:-:S04]  /*03a0*/  FSEL R7, |R6|, R4, P0 ;  /* 0x0000000406077208 */ /* 0x000fc80000000200 */
[C---:B------:R-:W-:Y:S01]  /*03b0*/  ISETP.GE.U32.AND P1, PT, R7.reuse, 0x7f800000, PT ;  /* 0x7f8000000700780c */ /* 0x040fe20003f26070 */
[----:B------:R-:W-:-:S03]  /*03c0*/  FADD.RZ R4, R7, 1 ;  /* 0x3f80000007047421 */ /* 0x000fc6000000c000 */
[----:B------:R-:W-:Y:S02]  /*03d0*/  ISETP.GT.AND P2, PT, R7, -0x40800000, P1 ;  /* 0xbf8000000700780c */ /* 0x000fe40000f44270 */
[----:B------:R-:W-:-:S04]  /*03e0*/  IADD3 R4, PT, PT, R4, -0x3f400000, RZ ;  /* 0xc0c0000004047810 */ /* 0x000fc80007ffe0ff */
[----:B------:R-:W-:-:S04]  /*03f0*/  LOP3.LUT R4, R4, 0xff800000, RZ, 0xc0, !PT ;  /* 0xff80000004047812 */ /* 0x000fc800078ec0ff */
[----:B------:R-:W-:Y:S02]  /*0400*/  IADD3 R5, PT, PT, -R4, 0x40800000, RZ ;  /* 0x4080000004057810 */ /* 0x000fe40007ffe1ff */
[-C--:B------:R-:W-:Y:S02]  /*0410*/  IADD3 R2, PT, PT, R7, -R4.reuse, RZ ;  /* 0x8000000407027210 */ /* 0x080fe40007ffe0ff */
[----:B------:R-:W-:Y:S01]  /*0420*/  I2FP.F32.S32 R4, R4 ;  /* 0x0000000400047245 */ /* 0x000fe20000201400 */
[----:B------:R-:W-:Y:S01]  /*0430*/  FFMA R5, R5, R8, -1 ;  /* 0xbf80000005057423 */ /* 0x000fe20000000008 */
[----:B------:R-:W-:-:S03]  /*0440*/  @P1 MOV R8, 0x7f800000 ;  /* 0x7f80000000081802 */ /* 0x000fc60000000f00 */
        /* <DEDUP_REMOVED lines=11> */
[----:B------:R-:W-:-:S04]  /*0500*/  FFMA R3, R2, R3, R2 ;  /* 0x0000000302037223 */ /* 0x000fc80000000002 */
[----:B------:R-:W-:Y:S01]  /*0510*/  FFMA R4, R4, 0.69314718246459960938, R3 ;  /* 0x3f31721804047823 */ /* 0x000fe20000000003 */
[C---:B------:R-:W-:Y:S01]  /*0520*/  @P2 FFMA R4, R7.reuse, R8, +INF ;  /* 0x7f80000007042423 */ /* 0x040fe20000000008 */
[----:B------:R-:W0:Y:S01]  /*0530*/  LDC.64 R2, c[0x0][0x380] ;  /* 0x0000e000ff027b82 */ /* 0x000e220000000a00 */
[----:B------:R-:W-:-:S04]  /*0540*/  @P1 FSETP.NEU.AND P2, PT, R7, RZ, PT ;  /* 0x000000ff0700120b */ /* 0x000fc80003f4d000 */
[----:B------:R-:W-:-:S04]  /*0550*/  @P1 FSEL R4, R4, -RZ, P2 ;  /* 0x800000ff04041208 */ /* 0x000fc80001000000 */
[----:B------:R-:W-:-:S05]  /*0560*/  MOV R5, R4 ;  /* 0x0000000400057202 */ /* 0x000fca0000000f00 */
[----:B------:R-:W-:Y:S01]  /*0570*/  @P0 FADD R5, R5, 0.69314718246459960938 ;  /* 0x3f31721805050421 */ /* 0x000fe20000000000 */
[----:B------:R-:W-:-:S04]  /*0580*/  FSETP.NAN.AND P0, PT, |R6|, |R6|, PT ;  /* 0x400000060600720b */ /* 0x000fc80003f08200 */
[----:B------:R-:W-:-:S04]  /*0590*/  LOP3.LUT R4, R5, 0x80000000, R6, 0xb8, !PT ;  /* 0x8000000005047812 */ /* 0x000fc800078eb806 */
[----:B------:R-:W-:Y:S01]  /*05a0*/  FSEL R5, R4, R5, !P0 ;  /* 0x0000000504057208 */ /* 0x000fe20004000000 */
[----:B0-----:R-:W-:-:S05]  /*05b0*/  IMAD.WIDE.U32 R2, R0, 0x4, R2 ;  /* 0x0000000400027825 */ /* 0x001fca00078e0002 */
[----:B------:R-:W-:Y:S01]  /*05c0*/  STG.E desc[UR6][R2.64], R5 ;  /* 0x0000000502007986 */ /* 0x000fe2000c101906 */
[----:B------:R-:W-:Y:S05]  /*05d0*/  EXIT ;  /* 0x000000000000794d */ /* 0x000fea0003800000 */
.L_x_23:
        /* <DEDUP_REMOVED lines=10> */
.L_x_27:


//--------------------- .nv.shared.default_function_kernel_3 --------------------------
	.section	.nv.shared.default_function_kernel_3,"aw",@nobits
	.sectionflags	@""
	.align	4
.nv.shared.default_function_kernel_3:
	.zero		1344


//--------------------- .nv.shared.reserved.0     --------------------------
	.section	.nv.shared.reserved.0,"aw",@nobits
	.weak		__nv_reservedSMEM_offset_0_alias
	.size		__nv_reservedSMEM_offset_0_alias, 0, 64
	.other		__nv_reservedSMEM_offset_0_alias,@"STO_CUDA_RESERVED_SHARED STV_DEFAULT"
__nv_reservedSMEM_offset_0_alias:
	.zero		0
	.zero		64


//--------------------- .nv.constant0.default_function_kernel_3 --------------------------
	.section	.nv.constant0.default_function_kernel_3,"a",@progbits
	.sectionflags	@""
	.align	4
.nv.constant0.default_function_kernel_3:
	.zero		928


//--------------------- .nv.constant0.default_function_kernel_2 --------------------------
	.section	.nv.constant0.default_function_kernel_2,"a",@progbits
	.sectionflags	@""
	.align	4
.nv.constant0.default_function_kernel_2:
	.zero		912


//--------------------- .nv.constant0.default_function_kernel --------------------------
	.section	.nv.constant0.default_function_kernel,"a",@progbits
	.sectionflags	@""
	.align	4
.nv.constant0.default_function_kernel:
	.zero		912


//--------------------- .nv.constant0.default_function_kernel_1 --------------------------
	.section	.nv.constant0.default_function_kernel_1,"a",@progbits
	.sectionflags	@""
	.align	4
.nv.constant0.default_function_kernel_1:
	.zero		912


//--------------------- SYMBOLS --------------------------

	.type		.nv.reservedSmem.offset0,@object
	.size		.nv.reservedSmem.offset0,0x4
	.type		.nv.reservedSmem.cap,@object
	.size		.nv.reservedSmem.cap,0x4
